	.target	sm_90a

	.elftype	@"ET_EXEC"


//--------------------- .note.nv.tkinfo           --------------------------
	.section	.note.nv.tkinfo,"",@"SHT_NOTE"
	.sectionflags	@"SHF_NOTE_NV_TKINFO"
	.tkinfo
        /*0018*/ 	.word	0x00000002
        /*0030*/ 	.string	""
        /*0030*/ 	.string	"ptxas"
        /*0030*/ 	.string	"Cuda compilation tools, release 13.0, V13.0.88"
        /*0030*/ 	.string	"Build cuda_13.0.r13.0/compiler.36424714_0"
        /*0030*/ 	.string	"-v  -suppress-debug-info  -lineinfo  -arch sm_90a "



//--------------------- .note.nv.cuinfo           --------------------------
	.section	.note.nv.cuinfo,"",@"SHT_NOTE"
	.sectionflags	@"SHF_NOTE_NV_CUINFO"
        /*0018*/ 	.short	0x0002
        /*001a*/ 	.short	0x005a
        /*001c*/ 	.short	0x0082
	.zero		2


//--------------------- .nv.info                  --------------------------
	.section	.nv.info,"",@"SHT_CUDA_INFO"
	.align	4


	//----- nvinfo : EIATTR_REGCOUNT
	.align		4
        /*0000*/ 	.byte	0x04, 0x2f
        /*0002*/ 	.short	(.L_1 - .L_0)
	.align		4
.L_0:
        /*0004*/ 	.word	index@(gluon_wgmma)
        /*0008*/ 	.word	0x0000005a


	//----- nvinfo : EIATTR_FRAME_SIZE
	.align		4
.L_1:
        /*000c*/ 	.byte	0x04, 0x11
        /*000e*/ 	.short	(.L_3 - .L_2)
	.align		4
.L_2:
        /*0010*/ 	.word	index@(gluon_wgmma)
        /*0014*/ 	.word	0x00000000


	//----- nvinfo : EIATTR_MIN_STACK_SIZE
	.align		4
.L_3:
        /*0018*/ 	.byte	0x04, 0x12
        /*001a*/ 	.short	(.L_5 - .L_4)
	.align		4
.L_4:
        /*001c*/ 	.word	index@(gluon_wgmma)
        /*0020*/ 	.word	0x00000000
.L_5:


//--------------------- .nv.compat                --------------------------
	.section	.nv.compat,"",@"SHT_CUDA_COMPAT_INFO"
	.align	4
        /*0000*/ 	.byte	0x02, 0x09, 0x01, 0x00, 0x02, 0x02, 0x04, 0x00, 0x02, 0x05, 0x05, 0x00, 0x03, 0x07, 0x01, 0x01
        /*0010*/ 	.byte	0x02, 0x03, 0x03, 0x00, 0x02, 0x06, 0x01, 0x00, 0x04, 0x0b, 0x08, 0x00, 0x00, 0x00, 0x00, 0x00
        /*0020*/ 	.byte	0x00, 0x00, 0x00, 0x00


//--------------------- .nv.info.gluon_wgmma      --------------------------
	.section	.nv.info.gluon_wgmma,"",@"SHT_CUDA_INFO"
	.sectionflags	@""
	.align	4


	//----- nvinfo : EIATTR_CUDA_API_VERSION
	.align		4
        /*0000*/ 	.byte	0x04, 0x37
        /*0002*/ 	.short	(.L_7 - .L_6)
.L_6:
        /*0004*/ 	.word	0x00000082


	//----- nvinfo : EIATTR_KPARAM_INFO
	.align		4
.L_7:
        /*0008*/ 	.byte	0x04, 0x17
        /*000a*/ 	.short	(.L_9 - .L_8)
.L_8:
        /*000c*/ 	.word	0x00000000
        /*0010*/ 	.short	0x000a
        /*0012*/ 	.short	0x0048
        /*0014*/ 	.byte	0x00, 0xf4, 0x21, 0x00


	//----- nvinfo : EIATTR_KPARAM_INFO
	.align		4
.L_9:
        /*0018*/ 	.byte	0x04, 0x17
        /*001a*/ 	.short	(.L_11 - .L_10)
.L_10:
        /*001c*/ 	.word	0x00000000
        /*0020*/ 	.short	0x0009
        /*0022*/ 	.short	0x0040
        /*0024*/ 	.byte	0x00, 0xf4, 0x21, 0x00


	//----- nvinfo : EIATTR_KPARAM_INFO
	.align		4
.L_11:
        /*0028*/ 	.byte	0x04, 0x17
        /*002a*/ 	.short	(.L_13 - .L_12)
.L_12:
        /*002c*/ 	.word	0x00000000
        /*0030*/ 	.short	0x0008
        /*0032*/ 	.short	0x0038
        /*0034*/ 	.byte	0x00, 0xf0, 0x21, 0x00


	//----- nvinfo : EIATTR_KPARAM_INFO
	.align		4
.L_13:
        /*0038*/ 	.byte	0x04, 0x17
        /*003a*/ 	.short	(.L_15 - .L_14)
.L_14:
        /*003c*/ 	.word	0x00000000
        /*0040*/ 	.short	0x0007
        /*0042*/ 	.short	0x0030
        /*0044*/ 	.byte	0x00, 0xf0, 0x21, 0x00


	//----- nvinfo : EIATTR_KPARAM_INFO
	.align		4
.L_15:
        /*0048*/ 	.byte	0x04, 0x17
        /*004a*/ 	.short	(.L_17 - .L_16)
.L_16:
        /*004c*/ 	.word	0x00000000
        /*0050*/ 	.short	0x0006
        /*0052*/ 	.short	0x0028
        /*0054*/ 	.byte	0x00, 0xf0, 0x21, 0x00


	//----- nvinfo : EIATTR_KPARAM_INFO
	.align		4
.L_17:
        /*0058*/ 	.byte	0x04, 0x17
        /*005a*/ 	.short	(.L_19 - .L_18)
.L_18:
        /*005c*/ 	.word	0x00000000
        /*0060*/ 	.short	0x0005
        /*0062*/ 	.short	0x0020
        /*0064*/ 	.byte	0x00, 0xf0, 0x11, 0x00


	//----- nvinfo : EIATTR_KPARAM_INFO
	.align		4
.L_19:
        /*0068*/ 	.byte	0x04, 0x17
        /*006a*/ 	.short	(.L_21 - .L_20)
.L_20:
        /*006c*/ 	.word	0x00000000
        /*0070*/ 	.short	0x0004
        /*0072*/ 	.short	0x001c
        /*0074*/ 	.byte	0x00, 0xf0, 0x11, 0x00


	//----- nvinfo : EIATTR_KPARAM_INFO
	.align		4
.L_21:
        /*0078*/ 	.byte	0x04, 0x17
        /*007a*/ 	.short	(.L_23 - .L_22)
.L_22:
        /*007c*/ 	.word	0x00000000
        /*0080*/ 	.short	0x0003
        /*0082*/ 	.short	0x0018
        /*0084*/ 	.byte	0x00, 0xf0, 0x11, 0x00


	//----- nvinfo : EIATTR_KPARAM_INFO
	.align		4
.L_23:
        /*0088*/ 	.byte	0x04, 0x17
        /*008a*/ 	.short	(.L_25 - .L_24)
.L_24:
        /*008c*/ 	.word	0x00000000
        /*0090*/ 	.short	0x0002
        /*0092*/ 	.short	0x0010
        /*0094*/ 	.byte	0x00, 0xf4, 0x21, 0x00


	//----- nvinfo : EIATTR_KPARAM_INFO
	.align		4
.L_25:
        /*0098*/ 	.byte	0x04, 0x17
        /*009a*/ 	.short	(.L_27 - .L_26)
.L_26:
        /*009c*/ 	.word	0x00000000
        /*00a0*/ 	.short	0x0001
        /*00a2*/ 	.short	0x0008
        /*00a4*/ 	.byte	0x00, 0xf4, 0x21, 0x00


	//----- nvinfo : EIATTR_KPARAM_INFO
	.align		4
.L_27:
        /*00a8*/ 	.byte	0x04, 0x17
        /*00aa*/ 	.short	(.L_29 - .L_28)
.L_28:
        /*00ac*/ 	.word	0x00000000
        /*00b0*/ 	.short	0x0000
        /*00b2*/ 	.short	0x0000
        /*00b4*/ 	.byte	0x00, 0xf4, 0x21, 0x00


	//----- nvinfo : EIATTR_SPARSE_MMA_MASK
	.align		4
.L_29:
        /*00b8*/ 	.byte	0x03, 0x50
        /*00ba*/ 	.short	0x0000


	//----- nvinfo : EIATTR_MAXREG_COUNT
	.align		4
        /*00bc*/ 	.byte	0x03, 0x1b
        /*00be*/ 	.short	0x00ff


	//----- nvinfo : EIATTR_NUM_BARRIERS
	.align		4
        /*00c0*/ 	.byte	0x02, 0x4c
        /*00c2*/ 	.byte	0x01
	.zero		1


	//----- nvinfo : EIATTR_MERCURY_ISA_VERSION
	.align		4
        /*00c4*/ 	.byte	0x03, 0x5f
        /*00c6*/ 	.short	0x0101


	//----- nvinfo : EIATTR_INT_WARP_WIDE_INSTR_OFFSETS
	.align		4
        /*00c8*/ 	.byte	0x04, 0x31
        /*00ca*/ 	.short	(.L_31 - .L_30)


	//   ....[0]....
.L_30:
        /*00cc*/ 	.word	0x00001320


	//   ....[1]....
        /*00d0*/ 	.word	0x00001340


	//   ....[2]....
        /*00d4*/ 	.word	0x00001350


	//   ....[3]....
        /*00d8*/ 	.word	0x00001430


	//   ....[4]....
        /*00dc*/ 	.word	0x00001930


	//   ....[5]....
        /*00e0*/ 	.word	0x00001940


	//   ....[6]....
        /*00e4*/ 	.word	0x000019e0


	//   ....[7]....
        /*00e8*/ 	.word	0x000019f0


	//   ....[8]....
        /*00ec*/ 	.word	0x00001f50


	//   ....[9]....
        /*00f0*/ 	.word	0x00001f70


	//----- nvinfo : EIATTR_COOP_GROUP_MASK_REGIDS
	.align		4
.L_31:
        /*00f4*/ 	.byte	0x04, 0x29
        /*00f6*/ 	.short	(.L_33 - .L_32)


	//   ....[0]....
.L_32:
        /*00f8*/ 	.word	0xffffffff


	//   ....[1]....
        /*00fc*/ 	.word	0xffffffff


	//   ....[2]....
        /*0100*/ 	.word	0xffffffff


	//----- nvinfo : EIATTR_COOP_GROUP_INSTR_OFFSETS
	.align		4
.L_33:
        /*0104*/ 	.byte	0x04, 0x28
        /*0106*/ 	.short	(.L_35 - .L_34)


	//   ....[0]....
.L_34:
        /*0108*/ 	.word	0x00000150


	//   ....[1]....
        /*010c*/ 	.word	0x00000700


	//   ....[2]....
        /*0110*/ 	.word	0x00000cf0


	//----- nvinfo : EIATTR_MBARRIER_INSTR_OFFSETS
	.align		4
.L_35:
        /*0114*/ 	.byte	0x04, 0x39
        /*0116*/ 	.short	(.L_37 - .L_36)


	//   ....[0]....
.L_36:
        /*0118*/ 	.word	0x000014b0
        /*011c*/ 	.word	0x000000ff
        /*0120*/ 	.word	0x00024000
        /*0124*/ 	.short	0x0100
        /*0126*/ 	.byte	0x10
	.zero		1


	//   ....[1]....
        /*0128*/ 	.word	0x00001600
        /*012c*/ 	.word	0x000000ff
        /*0130*/ 	.word	0x00024008
        /*0134*/ 	.short	0x0100
        /*0136*/ 	.byte	0x10
	.zero		1


	//   ....[2]....
        /*0138*/ 	.word	0x00001630
        /*013c*/ 	.word	0x000000ff
        /*0140*/ 	.word	0x00024010
        /*0144*/ 	.short	0x0100
        /*0146*/ 	.byte	0x10
	.zero		1


	//   ....[3]....
        /*0148*/ 	.word	0x00001aa0
        /*014c*/ 	.word	0x000000ff
        /*0150*/ 	.word	0x00024000
        /*0154*/ 	.short	0x010a
        /*0156*/ 	.byte	0x1d
	.zero		1


	//   ....[4]....
        /*0158*/ 	.word	0x00001eb0
        /*015c*/ 	.word	0x000000ff
        /*0160*/ 	.word	0x00024000
        /*0164*/ 	.short	0x0108
        /*0166*/ 	.byte	0x10
	.zero		1


	//   ....[5]....
        /*0168*/ 	.word	0x00002010
        /*016c*/ 	.word	0x000000ff
        /*0170*/ 	.word	0x00024008
        /*0174*/ 	.short	0x0108
        /*0176*/ 	.byte	0x10
	.zero		1


	//   ....[6]....
        /*0178*/ 	.word	0x000020f0
        /*017c*/ 	.word	0x000000ff
        /*0180*/ 	.word	0x00024010
        /*0184*/ 	.short	0x0108
        /*0186*/ 	.byte	0x10
	.zero		1


	//   ....[7]....
        /*0188*/ 	.word	0x00002260
        /*018c*/ 	.word	0x000000ff
        /*0190*/ 	.word	0x00024000
        /*0194*/ 	.short	0x010a
        /*0196*/ 	.byte	0x1d
	.zero		1


	//----- nvinfo : EIATTR_NUM_MBARRIERS
	.align		4
.L_37:
        /*0198*/ 	.byte	0x03, 0x38
        /*019a*/ 	.short	0x0003


	//----- nvinfo : EIATTR_EXIT_INSTR_OFFSETS
	.align		4
        /*019c*/ 	.byte	0x04, 0x1c
        /*019e*/ 	.short	(.L_39 - .L_38)


	//   ....[0]....
.L_38:
        /*01a0*/ 	.word	0x00002250


	//----- nvinfo : EIATTR_REQNTID
	.align		4
.L_39:
        /*01a4*/ 	.byte	0x04, 0x10
        /*01a6*/ 	.short	(.L_41 - .L_40)
.L_40:
        /*01a8*/ 	.word	0x00000080
        /*01ac*/ 	.word	0x00000001
        /*01b0*/ 	.word	0x00000001


	//----- nvinfo : EIATTR_CRS_STACK_SIZE
	.align		4
.L_41:
        /*01b4*/ 	.byte	0x04, 0x1e
        /*01b6*/ 	.short	(.L_43 - .L_42)
.L_42:
        /*01b8*/ 	.word	0x00000000


	//----- nvinfo : EIATTR_CBANK_PARAM_SIZE
	.align		4
.L_43:
        /*01bc*/ 	.byte	0x03, 0x19
        /*01be*/ 	.short	0x0050


	//----- nvinfo : EIATTR_PARAM_CBANK
	.align		4
        /*01c0*/ 	.byte	0x04, 0x0a
        /*01c2*/ 	.short	(.L_45 - .L_44)
	.align		4
.L_44:
        /*01c4*/ 	.word	index@(.nv.constant0.gluon_wgmma)
        /*01c8*/ 	.short	0x0210
        /*01ca*/ 	.short	0x0050


	//----- nvinfo : EIATTR_SW_WAR
	.align		4
.L_45:
        /*01cc*/ 	.byte	0x04, 0x36
        /*01ce*/ 	.short	(.L_47 - .L_46)
.L_46:
        /*01d0*/ 	.word	0x00000008
.L_47:


//--------------------- .nv.callgraph             --------------------------
	.section	.nv.callgraph,"",@"SHT_CUDA_CALLGRAPH"
	.align	4
	.sectionentsize	8
	.align		4
        /*0000*/ 	.word	0x00000000
	.align		4
        /*0004*/ 	.word	0xffffffff
	.align		4
        /*0008*/ 	.word	0x00000000
	.align		4
        /*000c*/ 	.word	0xfffffffe
	.align		4
        /*0010*/ 	.word	0x00000000
	.align		4
        /*0014*/ 	.word	0xfffffffd
	.align		4
        /*0018*/ 	.word	0x00000000
	.align		4
        /*001c*/ 	.word	0xfffffffc


//--------------------- .text.gluon_wgmma         --------------------------
	.section	.text.gluon_wgmma,"ax",@progbits
	.align	128
        .global         gluon_wgmma
        .type           gluon_wgmma,@function
        .size           gluon_wgmma,(.L_x_52 - gluon_wgmma)
        .other          gluon_wgmma,@"STO_CUDA_ENTRY STV_DEFAULT"
gluon_wgmma:
.text.gluon_wgmma:
[----:B------:R-:W-:Y:S01]  /*0000*/  LDC R1, c[0x0][0x28] ;  /* 0x00000a00ff017b82 */ /* 0x000fe20000000800 */
[----:B------:R-:W1:Y:S07]  /*0010*/  S2R R0, SR_TID.X ;  /* 0x0000000000007919 */ /* 0x000e6e0000002100 */
[----:B------:R-:W2:Y:S01]  /*0020*/  S2UR UR4, SR_CgaCtaId ;  /* 0x00000000000479c3 */ /* 0x000ea20000008800 */
[----:B------:R-:W-:Y:S01]  /*0030*/  UMOV UR16, 0x400 ;  /* 0x0000040000107882 */ /* 0x000fe20000000000 */
[----:B------:R-:W-:Y:S01]  /*0040*/  ULDC UR6, c[0x0][0xc] ;  /* 0x0000030000067ab9 */ /* 0x000fe20000000800 */
[----:B------:R-:W-:Y:S01]  /*0050*/  ULDC.64 UR22, c[0x0][0x250] ;  /* 0x0000940000167ab9 */ /* 0x000fe20000000a00 */
[----:B------:R-:W-:Y:S04]  /*0060*/  BSSY B0, `(.L_x_0) ;  /* 0x000001f000007945 */ /* 0x000fe80003800000 */
[----:B------:R-:W3:Y:S08]  /*0070*/  LDC R3, c[0x0][0x228] ;  /* 0x00008a00ff037b82 */ /* 0x000ef00000000800 */
[----:B------:R-:W4:Y:S08]  /*0080*/  LDC R12, c[0x0][0x230] ;  /* 0x00008c00ff0c7b82 */ /* 0x000f300000000800 */
[----:B------:R-:W-:Y:S01]  /*0090*/  S2UR UR32, SR_CTAID.Y ;  /* 0x00000000002079c3 */ /* 0x000fe20000002600 */
[----:B--2---:R-:W-:-:S03]  /*00a0*/  ULEA UR16, UR4, UR16, 0x18 ;  /* 0x0000001004107291 */ /* 0x004fc6000f8ec03f */
[----:B------:R-:W-:Y:S01]  /*00b0*/  ULDC UR4, c[0x0][0x10] ;  /* 0x0000040000047ab9 */ /* 0x000fe20000000800 */
[----:B-1----:R-:W-:-:S03]  /*00c0*/  LOP3.LUT R2, R0, 0x7f, RZ, 0xc0, !PT ;  /* 0x0000007f00027812 */ /* 0x002fc600078ec0ff */
[----:B------:R-:W1:Y:S01]  /*00d0*/  S2UR UR5, SR_CTAID.Z ;  /* 0x00000000000579c3 */ /* 0x000e620000002700 */
[----:B---3--:R-:W-:Y:S01]  /*00e0*/  VIADD R3, R3, 0xffffffff ;  /* 0xffffffff03037836 */ /* 0x008fe20000000000 */
[C---:B------:R-:W-:Y:S02]  /*00f0*/  ISETP.GE.U32.AND P0, PT, R2.reuse, 0x20, PT ;  /* 0x000000200200780c */ /* 0x040fe40003f06070 */
[C---:B------:R-:W-:Y:S02]  /*0100*/  ISETP.NE.U32.AND P2, PT, R2.reuse, RZ, PT ;  /* 0x000000ff0200720c */ /* 0x040fe40003f45070 */
[----:B------:R-:W-:Y:S02]  /*0110*/  LEA R13, R2, UR16, 0x2 ;  /* 0x00000010020d7c11 */ /* 0x000fe4000f8e10ff */
[----:B------:R-:W2:Y:S01]  /*0120*/  S2UR UR33, SR_CTAID.X ;  /* 0x00000000002179c3 */ /* 0x000ea20000002500 */
[----:B----4-:R-:W-:-:S06]  /*0130*/  VIADD R8, R12, 0xffffffff ;  /* 0xffffffff0c087836 */ /* 0x010fcc0000000000 */
[----:B------:R3:W-:Y:S01]  /*0140*/  @!P0 STS [R13], RZ ;  /* 0x000000ff0d008388 */ /* 0x0007e20000000800 */
[----:B------:R-:W-:-:S03]  /*0150*/  NOP ;  /* 0x0000000000007918 */ /* 0x000fc60000000000 */
[----:B------:R3:W-:Y:S01]  /*0160*/  @!P2 STS [UR16+0x24], R3 ;  /* 0x00002403ff00a988 */ /* 0x0007e20008000810 */
[----:B-1----:R-:W-:-:S03]  /*0170*/  UIMAD UR4, UR5, UR4, UR32 ;  /* 0x00000004050472a4 */ /* 0x002fc6000f8e0220 */
[----:B------:R3:W-:Y:S01]  /*0180*/  @!P2 STS [UR16+0x20], R8 ;  /* 0x00002008ff00a988 */ /* 0x0007e20008000810 */
[----:B--2---:R-:W-:-:S04]  /*0190*/  UIMAD UR4, UR4, UR6, UR33 ;  /* 0x00000006040472a4 */ /* 0x004fc8000f8e0221 */
[----:B------:R-:W-:-:S03]  /*01a0*/  UIMAD UR5, UR4, 0x180, URZ ;  /* 0x00000180040578a4 */ /* 0x000fc6000f8e023f */
[----:B------:R-:W-:Y:S01]  /*01b0*/  UMOV UR4, URZ ;  /* 0x0000003f00047c82 */ /* 0x000fe20008000000 */
[----:B------:R-:W-:-:S04]  /*01c0*/  UIADD3 UR18, UP0, UR5, UR22, URZ ;  /* 0x0000001605127290 */ /* 0x000fc8000ff1e03f */
[----:B------:R-:W-:Y:S01]  /*01d0*/  ULEA.HI.X.SX32 UR19, UR5, UR23, 0x1, UP0 ;  /* 0x0000001705137291 */ /* 0x000fe200080f0e3f */
[----:B---3--:R-:W-:Y:S11]  /*01e0*/  @P2 BRA `(.L_x_1) ;  /* 0x0000000000182947 */ /* 0x008ff60003800000 */
[----:B------:R-:W1:Y:S01]  /*01f0*/  LDS R4, [UR16+0x8] ;  /* 0x00000810ff047984 */ /* 0x000e620008000800 */
[----:B------:R-:W2:Y:S01]  /*0200*/  LDC.64 R6, c[0x0][0x210] ;  /* 0x00008400ff067b82 */ /* 0x000ea20000000a00 */
[----:B------:R-:W-:Y:S02]  /*0210*/  IMAD.MOV.U32 R5, RZ, RZ, 0x70 ;  /* 0x00000070ff057424 */ /* 0x000fe400078e00ff */
[----:B--2---:R2:W-:Y:S03]  /*0220*/  STS.64 [UR16], R6 ;  /* 0x00000006ff007988 */ /* 0x0045e60008000a10 */
[----:B-1----:R-:W-:-:S05]  /*0230*/  LOP3.LUT R4, R4, 0x10, R5, 0xd8, !PT ;  /* 0x0000001004047812 */ /* 0x002fca00078ed805 */
[----:B------:R2:W-:Y:S02]  /*0240*/  STS [UR16+0x8], R4 ;  /* 0x00000804ff007988 */ /* 0x0005e40008000810 */
.L_x_1:
[----:B------:R-:W-:Y:S05]  /*0250*/  BSYNC B0 ;  /* 0x0000000000007941 */ /* 0x000fea0003800000 */
.L_x_0:
[----:B------:R-:W-:Y:S04]  /*0260*/  BSSY B0, `(.L_x_2) ;  /* 0x000000a000007945 */ /* 0x000fe80003800000 */
[----:B------:R-:W-:Y:S05]  /*0270*/  @P2 BRA `(.L_x_3) ;  /* 0x0000000000202947 */ /* 0x000fea0003800000 */
[----:B--2---:R-:W1:Y:S01]  /*0280*/  LDS R4, [UR16+0x34] ;  /* 0x00003410ff047984 */ /* 0x004e620008000800 */
[----:B------:R-:W-:Y:S02]  /*0290*/  IMAD.MOV.U32 R5, RZ, RZ, 0x3f000000 ;  /* 0x3f000000ff057424 */ /* 0x000fe400078e00ff */
[----:B------:R-:W-:Y:S01]  /*02a0*/  @!P2 IMAD.MOV.U32 R6, RZ, RZ, 0x3f ;  /* 0x0000003fff06a424 */ /* 0x000fe200078e00ff */
[----:B------:R-:W2:Y:S02]  /*02b0*/  @!P2 LDS R7, [UR16+0x38] ;  /* 0x00003810ff07a984 */ /* 0x000ea40008000800 */
[----:B-1----:R-:W-:Y:S02]  /*02c0*/  LOP3.LUT R4, R4, 0xff000000, R5, 0xb8, !PT ;  /* 0xff00000004047812 */ /* 0x002fe400078eb805 */
[----:B--2---:R-:W-:-:S03]  /*02d0*/  @!P2 LOP3.LUT R5, R7, 0xff, R6, 0xb8, !PT ;  /* 0x000000ff0705a812 */ /* 0x004fc600078eb806 */
[----:B------:R1:W-:Y:S04]  /*02e0*/  STS [UR16+0x34], R4 ;  /* 0x00003404ff007988 */ /* 0x0003e80008000810 */
[----:B------:R1:W-:Y:S02]  /*02f0*/  @!P2 STS [UR16+0x38], R5 ;  /* 0x00003805ff00a988 */ /* 0x0003e40008000810 */
.L_x_3:
[----:B------:R-:W-:Y:S05]  /*0300*/  BSYNC B0 ;  /* 0x0000000000007941 */ /* 0x000fea0003800000 */
.L_x_2:
[----:B------:R-:W-:Y:S04]  /*0310*/  BSSY B0, `(.L_x_4) ;  /* 0x000000e000007945 */ /* 0x000fe80003800000 */
[----:B------:R-:W-:Y:S05]  /*0320*/  @P2 BRA `(.L_x_5) ;  /* 0x0000000000302947 */ /* 0x000fea0003800000 */
[----:B-1----:R-:W1:Y:S01]  /*0330*/  LDS R5, [UR16+0x34] ;  /* 0x00003410ff057984 */ /* 0x002e620008000800 */
[----:B--2---:R-:W2:Y:S03]  /*0340*/  LDC.64 R6, c[0x0][0x238] ;  /* 0x00008e00ff067b82 */ /* 0x004ea60000000a00 */
[----:B------:R-:W3:Y:S01]  /*0350*/  LDS R4, [UR16+0x1c] ;  /* 0x00001c10ff047984 */ /* 0x000ee20008000800 */
[C---:B--2---:R-:W-:Y:S01]  /*0360*/  SHF.L.U64.HI R7, R6.reuse, 0x1, R7 ;  /* 0x0000000106077819 */ /* 0x044fe20000010207 */
[----:B------:R-:W-:-:S03]  /*0370*/  IMAD.SHL.U32 R6, R6, 0x2, RZ ;  /* 0x0000000206067824 */ /* 0x000fc600078e00ff */
[--C-:B------:R-:W-:Y:S02]  /*0380*/  SHF.R.U32.HI R9, RZ, 0x4, R7.reuse ;  /* 0x00000004ff097819 */ /* 0x100fe40000011607 */
[----:B------:R-:W-:-:S05]  /*0390*/  SHF.R.U64 R6, R6, 0x4, R7 ;  /* 0x0000000406067819 */ /* 0x000fca0000001207 */
[----:B------:R4:W-:Y:S01]  /*03a0*/  STS [UR16+0xc], R6 ;  /* 0x00000c06ff007988 */ /* 0x0009e20008000810 */
[----:B-1----:R-:W-:Y:S02]  /*03b0*/  LOP3.LUT R5, R5, 0x7, RZ, 0xb8, !PT ;  /* 0x0000000705057812 */ /* 0x002fe400078eb8ff */
[----:B---3--:R-:W-:-:S03]  /*03c0*/  LOP3.LUT R4, R4, 0xf, R9, 0xb8, !PT ;  /* 0x0000000f04047812 */ /* 0x008fc600078eb809 */
[----:B------:R4:W-:Y:S04]  /*03d0*/  STS [UR16+0x34], R5 ;  /* 0x00003405ff007988 */ /* 0x0009e80008000810 */
[----:B------:R4:W-:Y:S02]  /*03e0*/  STS [UR16+0x1c], R4 ;  /* 0x00001c04ff007988 */ /* 0x0009e40008000810 */
.L_x_5:
[----:B------:R-:W-:Y:S05]  /*03f0*/  BSYNC B0 ;  /* 0x0000000000007941 */ /* 0x000fea0003800000 */
.L_x_4:
[----:B------:R-:W-:Y:S04]  /*0400*/  BSSY B1, `(.L_x_6) ;  /* 0x000001a000017945 */ /* 0x000fe80003800000 */
[----:B------:R-:W-:Y:S04]  /*0410*/  BSSY B0, `(.L_x_7) ;  /* 0x0000015000007945 */ /* 0x000fe80003800000 */
[----:B------:R-:W-:Y:S05]  /*0420*/  @P2 BRA `(.L_x_8) ;  /* 0x0000000000202947 */ /* 0x000fea0003800000 */
[----:B-12-4-:R-:W1:Y:S02]  /*0430*/  LDS R4, [UR16+0x34] ;  /* 0x00003410ff047984 */ /* 0x016e640008000800 */
[----:B-1----:R-:W-:-:S05]  /*0440*/  LOP3.LUT R4, R4, 0x38, RZ, 0xb8, !PT ;  /* 0x0000003804047812 */ /* 0x002fca00078eb8ff */
[----:B------:R1:W-:Y:S01]  /*0450*/  STS [UR16+0x34], R4 ;  /* 0x00003404ff007988 */ /* 0x0003e20008000810 */
[----:B------:R-:W-:Y:S05]  /*0460*/  @P2 BRA `(.L_x_9) ;  /* 0x0000000000202947 */ /* 0x000fea0003800000 */
[----:B-1----:R-:W1:Y:S01]  /*0470*/  LDS R4, [UR16+0x8] ;  /* 0x00000810ff047984 */ /* 0x002e620008000800 */
[----:B------:R-:W-:-:S05]  /*0480*/  IMAD.MOV.U32 R5, RZ, RZ, 0x780 ;  /* 0x00000780ff057424 */ /* 0x000fca00078e00ff */
[----:B-1----:R-:W-:-:S05]  /*0490*/  LOP3.LUT R4, R4, 0x500, R5, 0xd8, !PT ;  /* 0x0000050004047812 */ /* 0x002fca00078ed805 */
[----:B------:R3:W-:Y:S02]  /*04a0*/  STS [UR16+0x8], R4 ;  /* 0x00000804ff007988 */ /* 0x0007e40008000810 */
.L_x_8:
[----:B------:R-:W-:Y:S05]  /*04b0*/  @P2 BRA `(.L_x_10) ;  /* 0x0000000000282947 */ /* 0x000fea0003800000 */
[----:B-1234-:R-:W1:Y:S02]  /*04c0*/  LDS R4, [UR16+0x8] ;  /* 0x00000810ff047984 */ /* 0x01ee640008000800 */
[----:B-1----:R-:W-:-:S05]  /*04d0*/  LOP3.LUT R4, R4, 0x1800, RZ, 0xb8, !PT ;  /* 0x0000180004047812 */ /* 0x002fca00078eb8ff */
[----:B------:R2:W-:Y:S02]  /*04e0*/  STS [UR16+0x8], R4 ;  /* 0x00000804ff007988 */ /* 0x0005e40008000810 */
.L_x_9:
[----:B------:R-:W-:Y:S05]  /*04f0*/  @P2 BREAK B0 ;  /* 0x0000000000002942 */ /* 0x000fea0003800000 */
[----:B------:R-:W-:Y:S05]  /*0500*/  @P2 BRA `(.L_x_11) ;  /* 0x0000000000242947 */ /* 0x000fea0003800000 */
[----:B------:R-:W3:Y:S01]  /*0510*/  LDS R5, [UR16+0x8] ;  /* 0x00000810ff057984 */ /* 0x000ee20008000800 */
[----:B-12---:R-:W-:-:S05]  /*0520*/  IMAD.MOV.U32 R4, RZ, RZ, 0x6000 ;  /* 0x00006000ff047424 */ /* 0x006fca00078e00ff */
[----:B---3--:R-:W-:-:S04]  /*0530*/  LOP3.LUT R4, R5, 0x6000, R4, 0xd8, !PT ;  /* 0x0000600005047812 */ /* 0x008fc800078ed804 */
[----:B------:R-:W-:-:S05]  /*0540*/  LOP3.LUT R4, R4, 0x400000, RZ, 0xb8, !PT ;  /* 0x0040000004047812 */ /* 0x000fca00078eb8ff */
[----:B------:R5:W-:Y:S02]  /*0550*/  STS [UR16+0x8], R4 ;  /* 0x00000804ff007988 */ /* 0x000be40008000810 */
.L_x_10:
[----:B------:R-:W-:Y:S05]  /*0560*/  BSYNC B0 ;  /* 0x0000000000007941 */ /* 0x000fea0003800000 */
.L_x_7:
[----:B-12345:R-:W1:Y:S02]  /*0570*/  @!P2 LDS R4, [UR16+0x8] ;  /* 0x00000810ff04a984 */ /* 0x03ee640008000800 */
[----:B-1----:R-:W-:-:S05]  /*0580*/  @!P2 LOP3.LUT R4, R4, 0x8000, RZ, 0xb8, !PT ;  /* 0x000080000404a812 */ /* 0x002fca00078eb8ff */
[----:B------:R3:W-:Y:S02]  /*0590*/  @!P2 STS [UR16+0x8], R4 ;  /* 0x00000804ff00a988 */ /* 0x0007e40008000810 */
.L_x_11:
[----:B------:R-:W-:Y:S05]  /*05a0*/  BSYNC B1 ;  /* 0x0000000000017941 */ /* 0x000fea0003800000 */
.L_x_6:
[----:B------:R-:W-:Y:S05]  /*05b0*/  WARPSYNC.ALL ;  /* 0x0000000000007948 */ /* 0x000fea0003800000 */
[----:B------:R-:W-:Y:S05]  /*05c0*/  @P0 BRA `(.L_x_12) ;  /* 0x0000000000280947 */ /* 0x000fea0003800000 */
[----:B-123--:R-:W1:Y:S01]  /*05d0*/  S2R R4, SR_LANEID ;  /* 0x0000000000047919 */ /* 0x00ee620000000000 */
[----:B------:R-:W-:Y:S05]  /*05e0*/  WARPSYNC.ALL ;  /* 0x0000000000007948 */ /* 0x000fea0003800000 */
[----:B-1----:R-:W-:-:S05]  /*05f0*/  IMAD.SHL.U32 R6, R4, 0x4, RZ ;  /* 0x0000000404067824 */ /* 0x002fca00078e00ff */
[----:B------:R-:W1:Y:S01]  /*0600*/  LDS R7, [R6+UR16] ;  /* 0x0000001006077984 */ /* 0x000e620008000800 */
[----:B------:R-:W-:-:S05]  /*0610*/  IADD3 R4, P1, R6, UR18, RZ ;  /* 0x0000001206047c10 */ /* 0x000fca000ff3e0ff */
[----:B------:R-:W-:-:S05]  /*0620*/  IMAD.X R5, RZ, RZ, UR19, P1 ;  /* 0x00000013ff057e24 */ /* 0x000fca00088e06ff */
[----:B-1----:R4:W5:Y:S01]  /*0630*/  ATOMG.E.EXCH.STRONG.GPU PT, RZ, [R4], R7 ;  /* 0x0000000704ff73a8 */ /* 0x00296200041ee100 */
[----:B------:R-:W-:-:S04]  /*0640*/  DEPBAR {5,4,3,2,1,0} ;  /* 0x0000003f0000791a */ /* 0x000fc80000000000 */
[----:B------:R4:W-:Y:S01]  /*0650*/  UTMACCTL.IV [UR18] ;  /* 0x00000000120079b9 */ /* 0x0009e20008000000 */
[----:B------:R-:W-:Y:S01]  /*0660*/  NOP ;  /* 0x0000000000007918 */ /* 0x000fe20000000000 */
.L_x_12:
[----:B------:R-:W-:Y:S05]  /*0670*/  @P0 BRA `(.L_x_13) ;  /* 0x00000000000c0947 */ /* 0x000fea0003800000 */
[----:B------:R0:W-:Y:S01]  /*0680*/  UTMACMDFLUSH ;  /* 0x00000000000079b7 */ /* 0x0001e20000000000 */
[----:B------:R-:W-:Y:S05]  /*0690*/  @P0 BRA `(.L_x_13) ;  /* 0x0000000000040947 */ /* 0x000fea0003800000 */
[----:B------:R-:W-:-:S04]  /*06a0*/  DEPBAR.LE SB0, 0x0 ;  /* 0x000080000000791a */ /* 0x000fc80000000000 */
.L_x_13:
[----:B------:R-:W-:Y:S05]  /*06b0*/  WARPSYNC.ALL ;  /* 0x0000000000007948 */ /* 0x000fea0003800000 */
[----:B-----5:R-:W-:Y:S06]  /*06c0*/  BAR.SYNC.DEFER_BLOCKING 0x0 ;  /* 0x0000000000007b1d */ /* 0x020fec0000010000 */
[----:B------:R-:W-:Y:S02]  /*06d0*/  BSSY B1, `(.L_x_14) ;  /* 0x000000b000017945 */ /* 0x000fe40003800000 */
[----:B------:R-:W-:Y:S06]  /*06e0*/  BAR.SYNC.DEFER_BLOCKING 0x0 ;  /* 0x0000000000007b1d */ /* 0x000fec0000010000 */
[----:B------:R5:W-:Y:S01]  /*06f0*/  @!P0 STS [R13], RZ ;  /* 0x000000ff0d008388 */ /* 0x000be20000000800 */
[----:B------:R-:W-:Y:S01]  /*0700*/  NOP ;  /* 0x0000000000007918 */ /* 0x000fe20000000000 */
[----:B------:R-:W-:Y:S05]  /*0710*/  @P2 BRA `(.L_x_15) ;  /* 0x0000000000182947 */ /* 0x000fea0003800000 */
[----:B-1234-:R-:W1:Y:S01]  /*0720*/  LDS R4, [UR16+0x8] ;  /* 0x00000810ff047984 */ /* 0x01ee620008000800 */
[----:B------:R-:W2:Y:S01]  /*0730*/  LDC.64 R6, c[0x0][0x218] ;  /* 0x00008600ff067b82 */ /* 0x000ea20000000a00 */
[----:B------:R-:W-:Y:S02]  /*0740*/  IMAD.MOV.U32 R5, RZ, RZ, 0x70 ;  /* 0x00000070ff057424 */ /* 0x000fe400078e00ff */
[----:B--2---:R2:W-:Y:S03]  /*0750*/  STS.64 [UR16], R6 ;  /* 0x00000006ff007988 */ /* 0x0045e60008000a10 */
[----:B-1----:R-:W-:-:S05]  /*0760*/  LOP3.LUT R4, R4, 0x10, R5, 0xd8, !PT ;  /* 0x0000001004047812 */ /* 0x002fca00078ed805 */
[----:B------:R2:W-:Y:S02]  /*0770*/  STS [UR16+0x8], R4 ;  /* 0x00000804ff007988 */ /* 0x0005e40008000810 */
.L_x_15:
[----:B----4-:R-:W-:Y:S05]  /*0780*/  BSYNC B1 ;  /* 0x0000000000017941 */ /* 0x010fea0003800000 */
.L_x_14:
[----:B------:R-:W-:Y:S04]  /*0790*/  BSSY B2, `(.L_x_16) ;  /* 0x000000f000027945 */ /* 0x000fe80003800000 */
[----:B------:R-:W-:Y:S04]  /*07a0*/  BSSY B1, `(.L_x_17) ;  /* 0x000000c000017945 */ /* 0x000fe80003800000 */
[----:B------:R-:W-:Y:S05]  /*07b0*/  @P2 BRA `(.L_x_18) ;  /* 0x0000000000282947 */ /* 0x000fea0003800000 */
[----:B-123--:R-:W1:Y:S01]  /*07c0*/  LDS R4, [UR16+0x34] ;  /* 0x00003410ff047984 */ /* 0x00ee620008000800 */
[----:B------:R-:W-:Y:S01]  /*07d0*/  IMAD.MOV.U32 R5, RZ, RZ, 0x3f000000 ;  /* 0x3f000000ff057424 */ /* 0x000fe200078e00ff */
[----:B------:R-:W-:Y:S05]  /*07e0*/  @P2 BREAK B1 ;  /* 0x0000000000012942 */ /* 0x000fea0003800000 */
[----:B-1----:R-:W-:-:S05]  /*07f0*/  LOP3.LUT R4, R4, 0xff000000, R5, 0xb8, !PT ;  /* 0xff00000004047812 */ /* 0x002fca00078eb805 */
[----:B------:R1:W-:Y:S01]  /*0800*/  STS [UR16+0x34], R4 ;  /* 0x00003404ff007988 */ /* 0x0003e20008000810 */
[----:B------:R-:W-:Y:S05]  /*0810*/  @P2 BRA `(.L_x_19) ;  /* 0x0000000000182947 */ /* 0x000fea0003800000 */
[----:B------:R-:W2:Y:S01]  /*0820*/  LDS R5, [UR16+0x38] ;  /* 0x00003810ff057984 */ /* 0x000ea20008000800 */
[----:B-1----:R-:W-:-:S05]  /*0830*/  IMAD.MOV.U32 R4, RZ, RZ, 0x7f ;  /* 0x0000007fff047424 */ /* 0x002fca00078e00ff */
[----:B--2---:R-:W-:-:S05]  /*0840*/  LOP3.LUT R4, R5, 0xff, R4, 0xb8, !PT ;  /* 0x000000ff05047812 */ /* 0x004fca00078eb804 */
[----:B------:R4:W-:Y:S02]  /*0850*/  STS [UR16+0x38], R4 ;  /* 0x00003804ff007988 */ /* 0x0009e40008000810 */
.L_x_18:
[----:B------:R-:W-:Y:S05]  /*0860*/  BSYNC B1 ;  /* 0x0000000000017941 */ /* 0x000fea0003800000 */
.L_x_17:
[----:B------:R1:W-:Y:S02]  /*0870*/  @!P2 STS [UR16+0x20], R8 ;  /* 0x00002008ff00a988 */ /* 0x0003e40008000810 */
.L_x_19:
[----:B------:R-:W-:Y:S05]  /*0880*/  BSYNC B2 ;  /* 0x0000000000027941 */ /* 0x000fea0003800000 */
.L_x_16:
[----:B------:R-:W-:Y:S05]  /*0890*/  WARPSYNC.ALL ;  /* 0x0000000000007948 */ /* 0x000fea0003800000 */
[----:B--2---:R-:W2:Y:S01]  /*08a0*/  LDC R6, c[0x0][0x22c] ;  /* 0x00008b00ff067b82 */ /* 0x004ea20000000800 */
[----:B------:R-:W-:Y:S01]  /*08b0*/  BSSY B2, `(.L_x_20) ;  /* 0x0000010000027945 */ /* 0x000fe20003800000 */
[----:B--2---:R-:W-:-:S05]  /*08c0*/  VIADD R6, R6, 0xffffffff ;  /* 0xffffffff06067836 */ /* 0x004fca0000000000 */
[----:B------:R2:W-:Y:S01]  /*08d0*/  @!P2 STS [UR16+0x24], R6 ;  /* 0x00002406ff00a988 */ /* 0x0005e20008000810 */
[----:B------:R-:W-:Y:S05]  /*08e0*/  @P2 BRA `(.L_x_21) ;  /* 0x0000000000302947 */ /* 0x000fea0003800000 */
[----:B------:R-:W2:Y:S01]  /*08f0*/  LDS R5, [UR16+0x34] ;  /* 0x00003410ff057984 */ /* 0x000ea20008000800 */
[----:B------:R-:W2:Y:S03]  /*0900*/  LDC.64 R10, c[0x0][0x240] ;  /* 0x00009000ff0a7b82 */ /* 0x000ea60000000a00 */
[----:B-1-34-:R-:W1:Y:S01]  /*0910*/  LDS R4, [UR16+0x1c] ;  /* 0x00001c10ff047984 */ /* 0x01ae620008000800 */
[C---:B--2---:R-:W-:Y:S01]  /*0920*/  SHF.L.U64.HI R8, R10.reuse, 0x1, R11 ;  /* 0x000000010a087819 */ /* 0x044fe2000001020b */
[----:B------:R-:W-:-:S03]  /*0930*/  IMAD.SHL.U32 R7, R10, 0x2, RZ ;  /* 0x000000020a077824 */ /* 0x000fc600078e00ff */
[--C-:B------:R-:W-:Y:S02]  /*0940*/  SHF.R.U32.HI R9, RZ, 0x4, R8.reuse ;  /* 0x00000004ff097819 */ /* 0x100fe40000011608 */
[----:B------:R-:W-:-:S05]  /*0950*/  SHF.R.U64 R7, R7, 0x4, R8 ;  /* 0x0000000407077819 */ /* 0x000fca0000001208 */
[----:B------:R2:W-:Y:S01]  /*0960*/  STS [UR16+0xc], R7 ;  /* 0x00000c07ff007988 */ /* 0x0005e20008000810 */
[----:B------:R-:W-:Y:S02]  /*0970*/  LOP3.LUT R5, R5, 0x7, RZ, 0xb8, !PT ;  /* 0x0000000705057812 */ /* 0x000fe400078eb8ff */
[----:B-1----:R-:W-:-:S03]  /*0980*/  LOP3.LUT R4, R4, 0xf, R9, 0xb8, !PT ;  /* 0x0000000f04047812 */ /* 0x002fc600078eb809 */
[----:B------:R2:W-:Y:S04]  /*0990*/  STS [UR16+0x34], R5 ;  /* 0x00003405ff007988 */ /* 0x0005e80008000810 */
[----:B------:R2:W-:Y:S02]  /*09a0*/  STS [UR16+0x1c], R4 ;  /* 0x00001c04ff007988 */ /* 0x0005e40008000810 */
.L_x_21:
[----:B------:R-:W-:Y:S05]  /*09b0*/  BSYNC B2 ;  /* 0x0000000000027941 */ /* 0x000fea0003800000 */
.L_x_20:
[----:B------:R-:W-:Y:S04]  /*09c0*/  BSSY B3, `(.L_x_22) ;  /* 0x000001a000037945 */ /* 0x000fe80003800000 */
[----:B------:R-:W-:Y:S04]  /*09d0*/  BSSY B2, `(.L_x_23) ;  /* 0x0000015000027945 */ /* 0x000fe80003800000 */
[----:B------:R-:W-:Y:S05]  /*09e0*/  @P2 BRA `(.L_x_24) ;  /* 0x0000000000202947 */ /* 0x000fea0003800000 */
[----:B-1234-:R-:W1:Y:S02]  /*09f0*/  LDS R4, [UR16+0x34] ;  /* 0x00003410ff047984 */ /* 0x01ee640008000800 */
[----:B-1----:R-:W-:-:S05]  /*0a00*/  LOP3.LUT R4, R4, 0x38, RZ, 0xb8, !PT ;  /* 0x0000003804047812 */ /* 0x002fca00078eb8ff */
[----:B------:R1:W-:Y:S01]  /*0a10*/  STS [UR16+0x34], R4 ;  /* 0x00003404ff007988 */ /* 0x0003e20008000810 */
[----:B------:R-:W-:Y:S05]  /*0a20*/  @P2 BRA `(.L_x_25) ;  /* 0x0000000000202947 */ /* 0x000fea0003800000 */
[----:B-1----:R-:W1:Y:S01]  /*0a30*/  LDS R4, [UR16+0x8] ;  /* 0x00000810ff047984 */ /* 0x002e620008000800 */
[----:B------:R-:W-:-:S05]  /*0a40*/  IMAD.MOV.U32 R5, RZ, RZ, 0x780 ;  /* 0x00000780ff057424 */ /* 0x000fca00078e00ff */
[----:B-1----:R-:W-:-:S05]  /*0a50*/  LOP3.LUT R4, R4, 0x500, R5, 0xd8, !PT ;  /* 0x0000050004047812 */ /* 0x002fca00078ed805 */
[----:B------:R1:W-:Y:S02]  /*0a60*/  STS [UR16+0x8], R4 ;  /* 0x00000804ff007988 */ /* 0x0003e40008000810 */
.L_x_24:
[----:B------:R-:W-:Y:S05]  /*0a70*/  @P2 BRA `(.L_x_26) ;  /* 0x0000000000282947 */ /* 0x000fea0003800000 */
[----:B-1234-:R-:W1:Y:S02]  /*0a80*/  LDS R4, [UR16+0x8] ;  /* 0x00000810ff047984 */ /* 0x01ee640008000800 */
[----:B-1----:R-:W-:-:S05]  /*0a90*/  LOP3.LUT R4, R4, 0x1800, RZ, 0xb8, !PT ;  /* 0x0000180004047812 */ /* 0x002fca00078eb8ff */
[----:B------:R2:W-:Y:S02]  /*0aa0*/  STS [UR16+0x8], R4 ;  /* 0x00000804ff007988 */ /* 0x0005e40008000810 */
.L_x_25:
[----:B------:R-:W-:Y:S05]  /*0ab0*/  @P2 BREAK B2 ;  /* 0x0000000000022942 */ /* 0x000fea0003800000 */
[----:B------:R-:W-:Y:S05]  /*0ac0*/  @P2 BRA `(.L_x_27) ;  /* 0x0000000000242947 */ /* 0x000fea0003800000 */
[----:B-12---:R-:W1:Y:S01]  /*0ad0*/  LDS R4, [UR16+0x8] ;  /* 0x00000810ff047984 */ /* 0x006e620008000800 */
[----:B------:R-:W-:-:S05]  /*0ae0*/  IMAD.MOV.U32 R5, RZ, RZ, 0x6000 ;  /* 0x00006000ff057424 */ /* 0x000fca00078e00ff */
[----:B-1----:R-:W-:-:S04]  /*0af0*/  LOP3.LUT R4, R4, 0x6000, R5, 0xd8, !PT ;  /* 0x0000600004047812 */ /* 0x002fc800078ed805 */
[----:B------:R-:W-:-:S05]  /*0b00*/  LOP3.LUT R4, R4, 0x400000, RZ, 0xb8, !PT ;  /* 0x0040000004047812 */ /* 0x000fca00078eb8ff */
[----:B------:R1:W-:Y:S02]  /*0b10*/  STS [UR16+0x8], R4 ;  /* 0x00000804ff007988 */ /* 0x0003e40008000810 */
.L_x_26:
[----:B------:R-:W-:Y:S05]  /*0b20*/  BSYNC B2 ;  /* 0x0000000000027941 */ /* 0x000fea0003800000 */
.L_x_23:
[----:B-1234-:R-:W1:Y:S02]  /*0b30*/  @!P2 LDS R4, [UR16+0x8] ;  /* 0x00000810ff04a984 */ /* 0x01ee640008000800 */
[----:B-1----:R-:W-:-:S05]  /*0b40*/  @!P2 LOP3.LUT R4, R4, 0x8000, RZ, 0xb8, !PT ;  /* 0x000080000404a812 */ /* 0x002fca00078eb8ff */
[----:B------:R3:W-:Y:S02]  /*0b50*/  @!P2 STS [UR16+0x8], R4 ;  /* 0x00000804ff00a988 */ /* 0x0007e40008000810 */
.L_x_27:
[----:B------:R-:W-:Y:S05]  /*0b60*/  BSYNC B3 ;  /* 0x0000000000037941 */ /* 0x000fea0003800000 */
.L_x_22:
[----:B------:R-:W-:Y:S05]  /*0b70*/  WARPSYNC.ALL ;  /* 0x0000000000007948 */ /* 0x000fea0003800000 */
[----:B------:R-:W-:-:S04]  /*0b80*/  UIADD3 UR21, UR5, 0x80, URZ ;  /* 0x0000008005157890 */ /* 0x000fc8000fffe03f */
[----:B------:R-:W-:-:S04]  /*0b90*/  UIADD3 UR20, UP0, UR21, UR22, URZ ;  /* 0x0000001615147290 */ /* 0x000fc8000ff1e03f */
[----:B------:R-:W-:Y:S01]  /*0ba0*/  ULEA.HI.X.SX32 UR21, UR21, UR23, 0x1, UP0 ;  /* 0x0000001715157291 */ /* 0x000fe200080f0e3f */
[----:B------:R-:W-:Y:S11]  /*0bb0*/  @P0 BRA `(.L_x_28) ;  /* 0x0000000000280947 */ /* 0x000ff60003800000 */
[----:B-123--:R-:W1:Y:S01]  /*0bc0*/  S2R R4, SR_LANEID ;  /* 0x0000000000047919 */ /* 0x00ee620000000000 */
[----:B------:R-:W-:Y:S05]  /*0bd0*/  WARPSYNC.ALL ;  /* 0x0000000000007948 */ /* 0x000fea0003800000 */
[----:B-1----:R-:W-:-:S05]  /*0be0*/  IMAD.SHL.U32 R8, R4, 0x4, RZ ;  /* 0x0000000404087824 */ /* 0x002fca00078e00ff */
[----:B------:R-:W1:Y:S01]  /*0bf0*/  LDS R7, [R8+UR16] ;  /* 0x0000001008077984 */ /* 0x000e620008000800 */
[----:B------:R-:W-:-:S05]  /*0c00*/  IADD3 R4, P1, R8, UR20, RZ ;  /* 0x0000001408047c10 */ /* 0x000fca000ff3e0ff */
[----:B------:R-:W-:-:S05]  /*0c10*/  IMAD.X R5, RZ, RZ, UR21, P1 ;  /* 0x00000015ff057e24 */ /* 0x000fca00088e06ff */
[----:B-1----:R4:W2:Y:S01]  /*0c20*/  ATOMG.E.EXCH.STRONG.GPU PT, RZ, [R4], R7 ;  /* 0x0000000704ff73a8 */ /* 0x0028a200041ee100 */
[----:B------:R-:W-:-:S04]  /*0c30*/  DEPBAR {5,4,3,2,1,0} ;  /* 0x0000003f0000791a */ /* 0x000fc80000000000 */
[----:B------:R4:W-:Y:S01]  /*0c40*/  UTMACCTL.IV [UR20] ;  /* 0x00000000140079b9 */ /* 0x0009e20008000000 */
[----:B------:R-:W-:Y:S01]  /*0c50*/  NOP ;  /* 0x0000000000007918 */ /* 0x000fe20000000000 */
.L_x_28:
[----:B------:R-:W-:Y:S05]  /*0c60*/  @P0 BRA `(.L_x_29) ;  /* 0x00000000000c0947 */ /* 0x000fea0003800000 */
[----:B------:R0:W-:Y:S01]  /*0c70*/  UTMACMDFLUSH ;  /* 0x00000000000079b7 */ /* 0x0001e20000000000 */
[----:B------:R-:W-:Y:S05]  /*0c80*/  @P0 BRA `(.L_x_29) ;  /* 0x0000000000040947 */ /* 0x000fea0003800000 */
[----:B------:R-:W-:-:S04]  /*0c90*/  DEPBAR.LE SB0, 0x0 ;  /* 0x000080000000791a */ /* 0x000fc80000000000 */
.L_x_29:
[----:B------:R-:W-:Y:S05]  /*0ca0*/  WARPSYNC.ALL ;  /* 0x0000000000007948 */ /* 0x000fea0003800000 */
[----:B--2---:R-:W-:Y:S06]  /*0cb0*/  BAR.SYNC.DEFER_BLOCKING 0x0 ;  /* 0x0000000000007b1d */ /* 0x004fec0000010000 */
[----:B------:R-:W-:Y:S02]  /*0cc0*/  BSSY B3, `(.L_x_30) ;  /* 0x000000b000037945 */ /* 0x000fe40003800000 */
[----:B------:R-:W-:Y:S06]  /*0cd0*/  BAR.SYNC.DEFER_BLOCKING 0x0 ;  /* 0x0000000000007b1d */ /* 0x000fec0000010000 */
[----:B------:R2:W-:Y:S01]  /*0ce0*/  @!P0 STS [R13], RZ ;  /* 0x000000ff0d008388 */ /* 0x0005e20000000800 */
[----:B------:R-:W-:Y:S01]  /*0cf0*/  NOP ;  /* 0x0000000000007918 */ /* 0x000fe20000000000 */
[----:B------:R-:W-:Y:S05]  /*0d00*/  @P2 BRA `(.L_x_31) ;  /* 0x0000000000182947 */ /* 0x000fea0003800000 */
[----:B-1-34-:R-:W1:Y:S01]  /*0d10*/  LDS R4, [UR16+0x8] ;  /* 0x00000810ff047984 */ /* 0x01ae620008000800 */
[----:B------:R-:W3:Y:S01]  /*0d20*/  LDC.64 R8, c[0x0][0x220] ;  /* 0x00008800ff087b82 */ /* 0x000ee20000000a00 */
[----:B------:R-:W-:Y:S02]  /*0d30*/  IMAD.MOV.U32 R5, RZ, RZ, 0x70 ;  /* 0x00000070ff057424 */ /* 0x000fe400078e00ff */
[----:B---3--:R3:W-:Y:S03]  /*0d40*/  STS.64 [UR16], R8 ;  /* 0x00000008ff007988 */ /* 0x0087e60008000a10 */
[----:B-1----:R-:W-:-:S05]  /*0d50*/  LOP3.LUT R4, R4, 0x10, R5, 0xd8, !PT ;  /* 0x0000001004047812 */ /* 0x002fca00078ed805 */
[----:B------:R3:W-:Y:S02]  /*0d60*/  STS [UR16+0x8], R4 ;  /* 0x00000804ff007988 */ /* 0x0007e40008000810 */
.L_x_31:
[----:B----4-:R-:W-:Y:S05]  /*0d70*/  BSYNC B3 ;  /* 0x0000000000037941 */ /* 0x010fea0003800000 */
.L_x_30:
[----:B------:R-:W-:Y:S04]  /*0d80*/  BSSY B4, `(.L_x_32) ;  /* 0x0000011000047945 */ /* 0x000fe80003800000 */
[----:B------:R-:W-:Y:S04]  /*0d90*/  BSSY B3, `(.L_x_33) ;  /* 0x000000e000037945 */ /* 0x000fe80003800000 */
[----:B------:R-:W-:Y:S05]  /*0da0*/  @P2 BRA `(.L_x_34) ;  /* 0x0000000000242947 */ /* 0x000fea0003800000 */
[----:B-1-3--:R-:W1:Y:S01]  /*0db0*/  LDS R4, [UR16+0x34] ;  /* 0x00003410ff047984 */ /* 0x00ae620008000800 */
[----:B------:R-:W-:-:S05]  /*0dc0*/  IMAD.MOV.U32 R5, RZ, RZ, 0x3f000000 ;  /* 0x3f000000ff057424 */ /* 0x000fca00078e00ff */
[----:B-1----:R-:W-:-:S05]  /*0dd0*/  LOP3.LUT R4, R4, 0xff000000, R5, 0xb8, !PT ;  /* 0xff00000004047812 */ /* 0x002fca00078eb805 */
[----:B------:R1:W-:Y:S01]  /*0de0*/  STS [UR16+0x34], R4 ;  /* 0x00003404ff007988 */ /* 0x0003e20008000810 */
[----:B------:R-:W-:Y:S05]  /*0df0*/  @P2 BRA `(.L_x_35) ;  /* 0x00000000001c2947 */ /* 0x000fea0003800000 */
[----:B-1----:R-:W1:Y:S01]  /*0e00*/  LDS R4, [UR16+0x38] ;  /* 0x00003810ff047984 */ /* 0x002e620008000800 */
[----:B------:R-:W-:-:S05]  /*0e10*/  IMAD.MOV.U32 R5, RZ, RZ, 0x3f ;  /* 0x0000003fff057424 */ /* 0x000fca00078e00ff */
[----:B-1----:R-:W-:-:S05]  /*0e20*/  LOP3.LUT R4, R4, 0xff, R5, 0xb8, !PT ;  /* 0x000000ff04047812 */ /* 0x002fca00078eb805 */
[----:B------:R4:W-:Y:S02]  /*0e30*/  STS [UR16+0x38], R4 ;  /* 0x00003804ff007988 */ /* 0x0009e40008000810 */
.L_x_34:
[----:B------:R-:W-:Y:S05]  /*0e40*/  @P2 BREAK B3 ;  /* 0x0000000000032942 */ /* 0x000fea0003800000 */
[----:B------:R-:W-:Y:S05]  /*0e50*/  @P2 BRA `(.L_x_36) ;  /* 0x00000000000c2947 */ /* 0x000fea0003800000 */
[----:B------:R1:W-:Y:S02]  /*0e60*/  STS [UR16+0x20], R6 ;  /* 0x00002006ff007988 */ /* 0x0003e40008000810 */
.L_x_35:
[----:B------:R-:W-:Y:S05]  /*0e70*/  BSYNC B3 ;  /* 0x0000000000037941 */ /* 0x000fea0003800000 */
.L_x_33:
[----:B------:R1:W-:Y:S02]  /*0e80*/  @!P2 STS [UR16+0x24], R3 ;  /* 0x00002403ff00a988 */ /* 0x0003e40008000810 */
.L_x_36:
[----:B------:R-:W-:Y:S05]  /*0e90*/  BSYNC B4 ;  /* 0x0000000000047941 */ /* 0x000fea0003800000 */
.L_x_32:
[----:B------:R-:W-:Y:S05]  /*0ea0*/  WARPSYNC.ALL ;  /* 0x0000000000007948 */ /* 0x000fea0003800000 */
[----:B------:R-:W-:Y:S04]  /*0eb0*/  BSSY B4, `(.L_x_37) ;  /* 0x000000e000047945 */ /* 0x000fe80003800000 */
[----:B------:R-:W-:Y:S05]  /*0ec0*/  @P2 BRA `(.L_x_38) ;  /* 0x0000000000302947 */ /* 0x000fea0003800000 */
[----:B-1-34-:R-:W1:Y:S01]  /*0ed0*/  LDS R4, [UR16+0x34] ;  /* 0x00003410ff047984 */ /* 0x01ae620008000800 */
[----:B------:R-:W3:Y:S03]  /*0ee0*/  LDC.64 R8, c[0x0][0x248] ;  /* 0x00009200ff087b82 */ /* 0x000ee60000000a00 */
[----:B------:R-:W4:Y:S01]  /*0ef0*/  LDS R3, [UR16+0x1c] ;  /* 0x00001c10ff037984 */ /* 0x000f220008000800 */
[C---:B---3--:R-:W-:Y:S01]  /*0f00*/  SHF.L.U64.HI R6, R8.reuse, 0x1, R9 ;  /* 0x0000000108067819 */ /* 0x048fe20000010209 */
[----:B------:R-:W-:-:S03]  /*0f10*/  IMAD.SHL.U32 R5, R8, 0x2, RZ ;  /* 0x0000000208057824 */ /* 0x000fc600078e00ff */
[--C-:B------:R-:W-:Y:S02]  /*0f20*/  SHF.R.U32.HI R8, RZ, 0x4, R6.reuse ;  /* 0x00000004ff087819 */ /* 0x100fe40000011606 */
[----:B------:R-:W-:-:S05]  /*0f30*/  SHF.R.U64 R5, R5, 0x4, R6 ;  /* 0x0000000405057819 */ /* 0x000fca0000001206 */
[----:B------:R3:W-:Y:S01]  /*0f40*/  STS [UR16+0xc], R5 ;  /* 0x00000c05ff007988 */ /* 0x0007e20008000810 */
[----:B-1----:R-:W-:Y:S02]  /*0f50*/  LOP3.LUT R4, R4, 0x7, RZ, 0xb8, !PT ;  /* 0x0000000704047812 */ /* 0x002fe400078eb8ff */
[----:B----4-:R-:W-:-:S03]  /*0f60*/  LOP3.LUT R3, R3, 0xf, R8, 0xb8, !PT ;  /* 0x0000000f03037812 */ /* 0x010fc600078eb808 */
[----:B------:R3:W-:Y:S04]  /*0f70*/  STS [UR16+0x34], R4 ;  /* 0x00003404ff007988 */ /* 0x0007e80008000810 */
[----:B------:R3:W-:Y:S02]  /*0f80*/  STS [UR16+0x1c], R3 ;  /* 0x00001c03ff007988 */ /* 0x0007e40008000810 */
.L_x_38:
[----:B------:R-:W-:Y:S05]  /*0f90*/  BSYNC B4 ;  /* 0x0000000000047941 */ /* 0x000fea0003800000 */
.L_x_37:
[----:B------:R-:W-:Y:S04]  /*0fa0*/  BSSY B4, `(.L_x_39) ;  /* 0x000001a000047945 */ /* 0x000fe80003800000 */
[----:B------:R-:W-:Y:S04]  /*0fb0*/  BSSY B5, `(.L_x_40) ;  /* 0x0000015000057945 */ /* 0x000fe80003800000 */
[----:B------:R-:W-:Y:S05]  /*0fc0*/  @P2 BRA `(.L_x_41) ;  /* 0x0000000000202947 */ /* 0x000fea0003800000 */
[----:B-1-3--:R-:W1:Y:S02]  /*0fd0*/  LDS R3, [UR16+0x34] ;  /* 0x00003410ff037984 */ /* 0x00ae640008000800 */
[----:B-1----:R-:W-:-:S05]  /*0fe0*/  LOP3.LUT R3, R3, 0x38, RZ, 0xb8, !PT ;  /* 0x0000003803037812 */ /* 0x002fca00078eb8ff */
[----:B------:R1:W-:Y:S01]  /*0ff0*/  STS [UR16+0x34], R3 ;  /* 0x00003403ff007988 */ /* 0x0003e20008000810 */
[----:B------:R-:W-:Y:S05]  /*1000*/  @P2 BRA `(.L_x_42) ;  /* 0x0000000000202947 */ /* 0x000fea0003800000 */
[----:B-1----:R-:W1:Y:S01]  /*1010*/  LDS R3, [UR16+0x8] ;  /* 0x00000810ff037984 */ /* 0x002e620008000800 */
[----:B----4-:R-:W-:-:S05]  /*1020*/  IMAD.MOV.U32 R4, RZ, RZ, 0x780 ;  /* 0x00000780ff047424 */ /* 0x010fca00078e00ff */
[----:B-1----:R-:W-:-:S05]  /*1030*/  LOP3.LUT R3, R3, 0x500, R4, 0xd8, !PT ;  /* 0x0000050003037812 */ /* 0x002fca00078ed804 */
[----:B------:R1:W-:Y:S02]  /*1040*/  STS [UR16+0x8], R3 ;  /* 0x00000803ff007988 */ /* 0x0003e40008000810 */
.L_x_41:
[----:B------:R-:W-:Y:S05]  /*1050*/  @P2 BRA `(.L_x_43) ;  /* 0x0000000000282947 */ /* 0x000fea0003800000 */
[----:B-1-3--:R-:W1:Y:S02]  /*1060*/  LDS R3, [UR16+0x8] ;  /* 0x00000810ff037984 */ /* 0x00ae640008000800 */
[----:B-1----:R-:W-:-:S05]  /*1070*/  LOP3.LUT R3, R3, 0x1800, RZ, 0xb8, !PT ;  /* 0x0000180003037812 */ /* 0x002fca00078eb8ff */
[----:B------:R3:W-:Y:S02]  /*1080*/  STS [UR16+0x8], R3 ;  /* 0x00000803ff007988 */ /* 0x0007e40008000810 */
.L_x_42:
[----:B------:R-:W-:Y:S05]  /*1090*/  @P2 BREAK B5 ;  /* 0x0000000000052942 */ /* 0x000fea0003800000 */
[----:B------:R-:W-:Y:S05]  /*10a0*/  @P2 BRA `(.L_x_44) ;  /* 0x0000000000242947 */ /* 0x000fea0003800000 */
[----:B-1-3--:R-:W1:Y:S01]  /*10b0*/  LDS R3, [UR16+0x8] ;  /* 0x00000810ff037984 */ /* 0x00ae620008000800 */
[----:B----4-:R-:W-:-:S05]  /*10c0*/  IMAD.MOV.U32 R4, RZ, RZ, 0x6000 ;  /* 0x00006000ff047424 */ /* 0x010fca00078e00ff */
[----:B-1----:R-:W-:-:S04]  /*10d0*/  LOP3.LUT R3, R3, 0x6000, R4, 0xd8, !PT ;  /* 0x0000600003037812 */ /* 0x002fc800078ed804 */
[----:B------:R-:W-:-:S05]  /*10e0*/  LOP3.LUT R3, R3, 0x400000, RZ, 0xb8, !PT ;  /* 0x0040000003037812 */ /* 0x000fca00078eb8ff */
[----:B------:R1:W-:Y:S02]  /*10f0*/  STS [UR16+0x8], R3 ;  /* 0x00000803ff007988 */ /* 0x0003e40008000810 */
.L_x_43:
[----:B------:R-:W-:Y:S05]  /*1100*/  BSYNC B5 ;  /* 0x0000000000057941 */ /* 0x000fea0003800000 */
.L_x_40:
[----:B-1-3--:R-:W1:Y:S02]  /*1110*/  @!P2 LDS R3, [UR16+0x8] ;  /* 0x00000810ff03a984 */ /* 0x00ae640008000800 */
[----:B-1----:R-:W-:-:S05]  /*1120*/  @!P2 LOP3.LUT R3, R3, 0x8000, RZ, 0xb8, !PT ;  /* 0x000080000303a812 */ /* 0x002fca00078eb8ff */
[----:B------:R1:W-:Y:S02]  /*1130*/  @!P2 STS [UR16+0x8], R3 ;  /* 0x00000803ff00a988 */ /* 0x0003e40008000810 */
.L_x_44:
[----:B------:R-:W-:Y:S05]  /*1140*/  BSYNC B4 ;  /* 0x0000000000047941 */ /* 0x000fea0003800000 */
.L_x_39:
[----:B------:R-:W-:Y:S05]  /*1150*/  WARPSYNC.ALL ;  /* 0x0000000000007948 */ /* 0x000fea0003800000 */
[----:B------:R-:W-:Y:S01]  /*1160*/  UIADD3 UR5, UR5, 0x100, URZ ;  /* 0x0000010005057890 */ /* 0x000fe2000fffe03f */
[----:B------:R-:W-:Y:S01]  /*1170*/  ISETP.GE.AND P1, PT, R12, 0x1, PT ;  /* 0x000000010c00780c */ /* 0x000fe20003f26270 */
[----:B------:R-:W-:Y:S01]  /*1180*/  IMAD.MOV.U32 R24, RZ, RZ, RZ ;  /* 0x000000ffff187224 */ /* 0x000fe200078e00ff */
[----:B------:R-:W-:Y:S01]  /*1190*/  SHF.R.U32.HI R7, RZ, 0x5, R0 ;  /* 0x00000005ff077819 */ /* 0x000fe20000011600 */
[----:B------:R-:W-:-:S04]  /*11a0*/  UIADD3 UR22, UP0, UR5, UR22, URZ ;  /* 0x0000001605167290 */ /* 0x000fc8000ff1e03f */
[----:B------:R-:W-:Y:S01]  /*11b0*/  ULEA.HI.X.SX32 UR23, UR5, UR23, 0x1, UP0 ;  /* 0x0000001705177291 */ /* 0x000fe200080f0e3f */
[----:B------:R-:W-:Y:S11]  /*11c0*/  @P0 BRA `(.L_x_45) ;  /* 0x0000000000280947 */ /* 0x000ff60003800000 */
[----:B-1-3--:R-:W1:Y:S01]  /*11d0*/  S2R R3, SR_LANEID ;  /* 0x0000000000037919 */ /* 0x00ae620000000000 */
[----:B------:R-:W-:Y:S05]  /*11e0*/  WARPSYNC.ALL ;  /* 0x0000000000007948 */ /* 0x000fea0003800000 */
[----:B-1----:R-:W-:-:S05]  /*11f0*/  IMAD.SHL.U32 R6, R3, 0x4, RZ ;  /* 0x0000000403067824 */ /* 0x002fca00078e00ff */
[----:B------:R-:W1:Y:S01]  /*1200*/  LDS R3, [R6+UR16] ;  /* 0x0000001006037984 */ /* 0x000e620008000800 */
[----:B----4-:R-:W-:-:S05]  /*1210*/  IADD3 R4, P3, R6, UR22, RZ ;  /* 0x0000001606047c10 */ /* 0x010fca000ff7e0ff */
[----:B------:R-:W-:-:S05]  /*1220*/  IMAD.X R5, RZ, RZ, UR23, P3 ;  /* 0x00000017ff057e24 */ /* 0x000fca00098e06ff */
[----:B-1----:R1:W3:Y:S01]  /*1230*/  ATOMG.E.EXCH.STRONG.GPU PT, RZ, [R4], R3 ;  /* 0x0000000304ff73a8 */ /* 0x0022e200041ee100 */
[----:B------:R-:W-:-:S04]  /*1240*/  DEPBAR {5,4,3,2,1,0} ;  /* 0x0000003f0000791a */ /* 0x000fc80000000000 */
[----:B------:R1:W-:Y:S01]  /*1250*/  UTMACCTL.IV [UR22] ;  /* 0x00000000160079b9 */ /* 0x0003e20008000000 */
[----:B------:R-:W-:Y:S01]  /*1260*/  NOP ;  /* 0x0000000000007918 */ /* 0x000fe20000000000 */
.L_x_45:
[----:B------:R-:W-:Y:S05]  /*1270*/  @P0 BRA `(.L_x_46) ;  /* 0x00000000000c0947 */ /* 0x000fea0003800000 */
[----:B------:R0:W-:Y:S01]  /*1280*/  UTMACMDFLUSH ;  /* 0x00000000000079b7 */ /* 0x0001e20000000000 */
[----:B------:R-:W-:Y:S05]  /*1290*/  @P0 BRA `(.L_x_46) ;  /* 0x0000000000040947 */ /* 0x000fea0003800000 */
[----:B------:R-:W-:-:S04]  /*12a0*/  DEPBAR.LE SB0, 0x0 ;  /* 0x000080000000791a */ /* 0x000fc80000000000 */
.L_x_46:
[----:B------:R-:W-:Y:S05]  /*12b0*/  WARPSYNC.ALL ;  /* 0x0000000000007948 */ /* 0x000fea0003800000 */
[----:B---3--:R-:W-:Y:S01]  /*12c0*/  BAR.SYNC.DEFER_BLOCKING 0x0 ;  /* 0x0000000000007b1d */ /* 0x008fe20000010000 */
[----:B------:R-:W-:Y:S01]  /*12d0*/  R2UR UR17, R7 ;  /* 0x00000000071172ca */ /* 0x000fe200000e0000 */
[----:B------:R-:W-:Y:S01]  /*12e0*/  USHF.L.U32 UR27, UR32, 0x7, URZ ;  /* 0x00000007201b7899 */ /* 0x000fe2000800063f */
[----:B------:R-:W-:Y:S01]  /*12f0*/  IMAD.MOV.U32 R25, RZ, RZ, RZ ;  /* 0x000000ffff197224 */ /* 0x000fe200078e00ff */
[----:B------:R-:W-:Y:S02]  /*1300*/  CS2R R26, SRZ ;  /* 0x00000000001a7805 */ /* 0x000fe4000001ff00 */
[----:B------:R-:W-:Y:S01]  /*1310*/  CS2R R28, SRZ ;  /* 0x00000000001c7805 */ /* 0x000fe2000001ff00 */
[----:B------:R-:W-:Y:S01]  /*1320*/  VOTEU.ALL UP0, P2 ;  /* 0x00000000003f7886 */ /* 0x000fe20001000000 */
[----:B------:R-:W-:Y:S01]  /*1330*/  UMOV UR6, 0x1 ;  /* 0x0000000100067882 */ /* 0x000fe20000000000 */
[----:B------:R-:W-:Y:S01]  /*1340*/  VOTEU.ALL UP1, P2 ;  /* 0x00000000003f7886 */ /* 0x000fe20001020000 */
[----:B------:R-:W-:Y:S01]  /*1350*/  VOTEU.ALL UP2, P2 ;  /* 0x00000000003f7886 */ /* 0x000fe20001040000 */
[----:B------:R-:W-:Y:S01]  /*1360*/  CS2R R30, SRZ ;  /* 0x00000000001e7805 */ /* 0x000fe2000001ff00 */
[----:B------:R-:W-:-:S04]  /*1370*/  @!UP0 UIADD3 UR8, -UR6, 0x100000, URZ ;  /* 0x0010000006088890 */ /* 0x000fc8000fffe13f */
[----:B------:R-:W-:Y:S02]  /*1380*/  @!UP0 USHF.L.U32 UR9, UR8, 0xb, URZ ;  /* 0x0000000b08098899 */ /* 0x000fe4000800063f */
[----:B------:R-:W-:Y:S01]  /*1390*/  @!UP0 USHF.L.U32 UR8, UR8, 0x1, URZ ;  /* 0x0000000108088899 */ /* 0x000fe2000800063f */
        /* <DEDUP_REMOVED lines=9> */
[----:B------:R-:W-:Y:S01]  /*1430*/  VOTEU.ALL UP0, P2 ;  /* 0x00000000003f7886 */ /* 0x000fe20001000000 */
[----:B------:R-:W-:Y:S02]  /*1440*/  CS2R R38, SRZ ;  /* 0x0000000000267805 */ /* 0x000fe4000001ff00 */
[----:B------:R-:W-:Y:S02]  /*1450*/  CS2R R40, SRZ ;  /* 0x0000000000287805 */ /* 0x000fe4000001ff00 */
[----:B------:R-:W-:Y:S02]  /*1460*/  CS2R R42, SRZ ;  /* 0x00000000002a7805 */ /* 0x000fe4000001ff00 */
[----:B------:R-:W-:-:S02]  /*1470*/  CS2R R44, SRZ ;  /* 0x00000000002c7805 */ /* 0x000fc4000001ff00 */
[----:B------:R-:W-:Y:S02]  /*1480*/  CS2R R46, SRZ ;  /* 0x00000000002e7805 */ /* 0x000fe4000001ff00 */
[----:B------:R-:W-:Y:S01]  /*1490*/  CS2R R48, SRZ ;  /* 0x0000000000307805 */ /* 0x000fe2000001ff00 */
[----:B------:R-:W3:Y:S02]  /*14a0*/  FENCE.VIEW.ASYNC.S ;  /* 0x00000000000073c6 */ /* 0x000ee40000000000 */
[----:B---3--:R-:W3:Y:S02]  /*14b0*/  @!UP0 SYNCS.EXCH.64 URZ, [UR16+0x24000], UR8 ;  /* 0x02400008103f85b2 */ /* 0x008ee40008000100 */
[----:B---3--:R-:W-:Y:S01]  /*14c0*/  BAR.SYNC.DEFER_BLOCKING 0x0 ;  /* 0x0000000000007b1d */ /* 0x008fe20000010000 */
[----:B------:R-:W-:Y:S02]  /*14d0*/  CS2R R50, SRZ ;  /* 0x0000000000327805 */ /* 0x000fe4000001ff00 */
[----:B------:R-:W-:-:S02]  /*14e0*/  CS2R R52, SRZ ;  /* 0x0000000000347805 */ /* 0x000fc4000001ff00 */
[----:B------:R-:W-:Y:S02]  /*14f0*/  CS2R R54, SRZ ;  /* 0x0000000000367805 */ /* 0x000fe4000001ff00 */
[----:B------:R-:W-:Y:S02]  /*1500*/  CS2R R56, SRZ ;  /* 0x0000000000387805 */ /* 0x000fe4000001ff00 */
[----:B------:R-:W-:Y:S02]  /*1510*/  CS2R R58, SRZ ;  /* 0x00000000003a7805 */ /* 0x000fe4000001ff00 */
[----:B------:R-:W-:Y:S02]  /*1520*/  CS2R R60, SRZ ;  /* 0x00000000003c7805 */ /* 0x000fe4000001ff00 */
        /* <DEDUP_REMOVED lines=12> */
[----:B------:R-:W-:Y:S01]  /*15f0*/  CS2R R86, SRZ ;  /* 0x0000000000567805 */ /* 0x000fe2000001ff00 */
[----:B------:R3:W4:Y:S02]  /*1600*/  @!UP1 SYNCS.EXCH.64 URZ, [UR16+0x24008], UR10 ;  /* 0x0240080a103f95b2 */ /* 0x0007240008000100 */
[----:B----4-:R-:W-:Y:S01]  /*1610*/  BAR.SYNC.DEFER_BLOCKING 0x0 ;  /* 0x0000000000007b1d */ /* 0x010fe20000010000 */
[----:B---3--:R-:W-:-:S05]  /*1620*/  USHF.L.U32 UR11, UR33, 0x6, URZ ;  /* 0x00000006210b7899 */ /* 0x008fca000800063f */
[----:B------:R3:W4:Y:S01]  /*1630*/  @!UP2 SYNCS.EXCH.64 URZ, [UR16+0x24010], UR6 ;  /* 0x02401006103fa5b2 */ /* 0x0007220008000100 */
[----:B------:R-:W-:Y:S06]  /*1640*/  @!P1 BRA `(.L_x_47) ;  /* 0x0000000400c89947 */ /* 0x000fec0003800000 */
        /* <DEDUP_REMOVED lines=31> */
[----:B------:R-:W-:Y:S01]  /*1840*/  CS2R R86, SRZ ;  /* 0x0000000000567805 */ /* 0x000fe2000001ff00 */
[----:B------:R-:W-:Y:S01]  /*1850*/  UMOV UR5, URZ ;  /* 0x0000003f00057c82 */ /* 0x000fe20008000000 */
[----:B---3--:R-:W-:-:S05]  /*1860*/  UMOV UR6, URZ ;  /* 0x0000003f00067c82 */ /* 0x008fca0008000000 */
.L_x_49:
[----:B----4-:R-:W-:Y:S01]  /*1870*/  BAR.SYNC.DEFER_BLOCKING 0x0 ;  /* 0x0000000000007b1d */ /* 0x010fe20000010000 */
[----:B------:R-:W-:Y:S01]  /*1880*/  ULEA UR29, UR5, UR16, 0x3 ;  /* 0x00000010051d7291 */ /* 0x000fe2000f8e183f */
[----:B-1----:R-:W-:Y:S01]  /*1890*/  @!P2 IMAD.MOV.U32 R3, RZ, RZ, 0xc000 ;  /* 0x0000c000ff03a424 */ /* 0x002fe200078e00ff */
[----:B------:R-:W-:Y:S01]  /*18a0*/  ELECT P0, URZ, PT ;  /* 0x00000000003f782f */ /* 0x000fe20003800000 */
[----:B------:R-:W-:-:S03]  /*18b0*/  ULEA UR7, UR5, UR16, 0xe ;  /* 0x0000001005077291 */ /* 0x000fc6000f8e703f */
[----:B------:R-:W-:Y:S01]  /*18c0*/  ISETP.LT.U32.AND P0, PT, R2, 0x40, P0 ;  /* 0x000000400200780c */ /* 0x000fe20000701070 */
[----:B------:R-:W-:Y:S02]  /*18d0*/  ULOP3.LUT UR8, UR17, 0x1, URZ, 0xc0, !UPT ;  /* 0x0000000111087892 */ /* 0x000fe4000f8ec03f */
[----:B------:R-:W-:Y:S02]  /*18e0*/  ULEA UR28, UR5, UR16, 0xf ;  /* 0x00000010051c7291 */ /* 0x000fe4000f8e783f */
[----:B------:R-:W-:Y:S02]  /*18f0*/  UIADD3 UR7, UR7, 0x18000, URZ ;  /* 0x0001800007077890 */ /* 0x000fe4000fffe03f */
[----:B------:R-:W-:Y:S02]  /*1900*/  ULEA UR10, UR8, UR6, 0x6 ;  /* 0x00000006080a7291 */ /* 0x000fe4000f8e303f */
[----:B------:R-:W-:Y:S02]  /*1910*/  ULEA UR24, UR8, UR28, 0xe ;  /* 0x0000001c08187291 */ /* 0x000fe4000f8e703f */
[----:B------:R-:W-:-:S02]  /*1920*/  ULEA UR8, UR8, UR7, 0xd ;  /* 0x0000000708087291 */ /* 0x000fc4000f8e683f */
[----:B------:R-:W-:Y:S01]  /*1930*/  VOTEU.ANY UP0, P0 ;  /* 0x00000000003f7886 */ /* 0x000fe20000000100 */
[----:B------:R-:W-:Y:S01]  /*1940*/  VOTEU.ANY UP2, P0 ;  /* 0x00000000003f7886 */ /* 0x000fe20000040100 */
[----:B------:R-:W-:Y:S01]  /*1950*/  ELECT P1, URZ, PT ;  /* 0x00000000003f782f */ /* 0x000fe20003820000 */
[----:B------:R1:W-:Y:S02]  /*1960*/  @!P2 SYNCS.ARRIVE.TRANS64 RZ, [UR29+0x24000], R3 ;  /* 0x02400003ffffa9a7 */ /* 0x0003e4000800001d */
[----:B------:R-:W-:Y:S01]  /*1970*/  @UP0 UIADD3 UR9, UR29, 0x24000, URZ ;  /* 0x000240001d090890 */ /* 0x000fe2000fffe03f */
[----:B------:R-:W-:Y:S01]  /*1980*/  BAR.SYNC.DEFER_BLOCKING 0x0 ;  /* 0x0000000000007b1d */ /* 0x000fe20000010000 */
[----:B------:R-:W-:-:S05]  /*1990*/  ISETP.LT.U32.AND P1, PT, R2, 0x40, P1 ;  /* 0x000000400200780c */ /* 0x000fca0000f21070 */
[----:B------:R-:W-:Y:S01]  /*19a0*/  @UP0 UMOV UR12, UR18 ;  /* 0x00000012000c0c82 */ /* 0x000fe20008000000 */
[----:B------:R-:W-:Y:S01]  /*19b0*/  @UP0 UMOV UR13, UR19 ;  /* 0x00000013000d0c82 */ /* 0x000fe20008000000 */
[----:B------:R-:W-:Y:S01]  /*19c0*/  UMOV UR26, UR10 ;  /* 0x0000000a001a7c82 */ /* 0x000fe20008000000 */
[----:B-1----:R-:W-:-:S05]  /*19d0*/  IMAD.U32 R3, RZ, RZ, UR4 ;  /* 0x00000004ff037e24 */ /* 0x002fca000f8e00ff */
[----:B------:R-:W-:Y:S01]  /*19e0*/  VOTEU.ANY UP1, P1 ;  /* 0x00000000003f7886 */ /* 0x000fe20000820100 */
[----:B------:R-:W-:Y:S01]  /*19f0*/  VOTEU.ANY UP3, P1 ;  /* 0x00000000003f7886 */ /* 0x000fe20000860100 */
[----:B------:R-:W-:-:S03]  /*1a00*/  SHF.L.U32 R3, R3, 0x1f, RZ ;  /* 0x0000001f03037819 */ /* 0x000fc600000006ff */
[----:B------:R-:W-:Y:S01]  /*1a10*/  @UP1 UIADD3 UR25, UR29, 0x24000, URZ ;  /* 0x000240001d191890 */ /* 0x000fe2000fffe03f */
[----:B------:R-:W-:Y:S01]  /*1a20*/  @UP1 UMOV UR14, UR20 ;  /* 0x00000014000e1c82 */ /* 0x000fe20008000000 */
[----:B------:R-:W-:Y:S01]  /*1a30*/  @UP1 UMOV UR15, UR21 ;  /* 0x00000015000f1c82 */ /* 0x000fe20008000000 */
[----:B------:R1:W-:Y:S01]  /*1a40*/  @UP2 UTMALDG.2D [UR8], [UR12] ;  /* 0x000000080c0025b4 */ /* 0x0003e20008008000 */
[----:B------:R3:W-:Y:S06]  /*1a50*/  MEMBAR.ALL.CTA ;  /* 0x0000000000007992 */ /* 0x0007ec0000008000 */
[----:B---3--:R-:W3:Y:S02]  /*1a60*/  FENCE.VIEW.ASYNC.S ;  /* 0x00000000000073c6 */ /* 0x008ee40000000000 */
[----:B---3--:R-:W-:Y:S06]  /*1a70*/  BAR.SYNC.DEFER_BLOCKING 0x0 ;  /* 0x0000000000007b1d */ /* 0x008fec0000010000 */
[----:B------:R1:W-:Y:S02]  /*1a80*/  @UP3 UTMALDG.2D [UR24], [UR14] ;  /* 0x000000180e0035b4 */ /* 0x0003e40008008000 */
[----:B------:R-:W-:Y:S06]  /*1a90*/  BAR.SYNC.DEFER_BLOCKING 0x0 ;  /* 0x0000000000007b1d */ /* 0x000fec0000010000 */
[----:B------:R-:W3:Y:S02]  /*1aa0*/  SYNCS.PHASECHK.TRANS64.TRYWAIT P0, [UR29+0x24000], R3 ;  /* 0x02400003ff0075a7 */ /* 0x000ee4000800015d */
[----:B-1-3--:R-:W-:Y:S05]  /*1ab0*/  @!P0 BRA `(.L_x_48) ;  /* 0x0000000400e88947 */ /* 0x00afea0003800000 */
.L_x_50:
[----:B------:R-:W-:Y:S01]  /*1ac0*/  USHF.R.U32.HI UR14, URZ, 0x4, UR28 ;  /* 0x000000043f0e7899 */ /* 0x000fe2000801161c */
[----:B------:R-:W-:Y:S02]  /*1ad0*/  WARPGROUP.DEPBAR.LE gsb0, 0x0 ;  /* 0x00008000000079c5 */ /* 0x000fe40000010000 */
[----:B------:R-:W-:Y:S01]  /*1ae0*/  USHF.R.U32.HI UR12, URZ, 0x4, UR7 ;  /* 0x000000043f0c7899 */ /* 0x000fe20008011607 */
[----:B------:R-:W-:Y:S01]  /*1af0*/  WARPGROUP.ARRIVE ;  /* 0x00000000000079c5 */ /* 0x000fe20000000000 */
[----:B------:R-:W-:Y:S01]  /*1b00*/  USGXT.U32 UR14, UR14, 0xe ;  /* 0x0000000e0e0e789a */ /* 0x000fe20008000000 */
[----:B------:R-:W1:Y:S01]  /*1b10*/  LDC R3, c[0x0][0x230] ;  /* 0x00008c00ff037b82 */ /* 0x000e620000000800 */
[----:B------:R-:W-:Y:S01]  /*1b20*/  USGXT.U32 UR12, UR12, 0xe ;  /* 0x0000000e0c0c789a */ /* 0x000fe20008000000 */
[----:B------:R-:W-:Y:S01]  /*1b30*/  UMOV UR15, 0x40000040 ;  /* 0x40000040000f7882 */ /* 0x000fe20000000000 */
[----:B------:R-:W-:Y:S01]  /*1b40*/  UMOV UR13, 0x40000040 ;  /* 0x40000040000d7882 */ /* 0x000fe20000000000 */
[----:B------:R-:W-:Y:S01]  /*1b50*/  UMOV UR7, URZ ;  /* 0x0000003f00077c82 */ /* 0x000fe20008000000 */
[----:B------:R-:W-:Y:S01]  /*1b60*/  UMOV UR8, URZ ;  /* 0x0000003f00087c82 */ /* 0x000fe20008000000 */
[----:B------:R-:W-:-:S02]  /*1b70*/  UIADD3 UR6, UR6, 0x80, URZ ;  /* 0x0000008006067890 */ /* 0x000fc4000fffe03f */
[----:B------:R-:W-:Y:S02]  /*1b80*/  UIADD3 UR5, UR5, 0x1, URZ ;  /* 0x0000000105057890 */ /* 0x000fe4000fffe03f */
[----:B------:R-:W-:Y:S01]  /*1b90*/  HGMMA.64x128x16.F32.BF16 R24, gdesc[UR12], R24 ;  /* 0x01e000000c1879f0 */ /* 0x000fe20008701818 */
[----:B------:R-:W-:Y:S02]  /*1ba0*/  UIADD3 UR14, UP1, UR14, 0x2, URZ ;  /* 0x000000020e0e7890 */ /* 0x000fe4000ff3e03f */
[----:B------:R-:W-:Y:S02]  /*1bb0*/  UIADD3 UR12, UP0, UR12, 0x2, URZ ;  /* 0x000000020c0c7890 */ /* 0x000fe4000ff1e03f */
[----:B------:R-:W-:Y:S02]  /*1bc0*/  UIADD3.X UR15, UR8, 0x40000040, URZ, UP1, !UPT ;  /* 0x40000040080f7890 */ /* 0x000fe40008ffe43f */
[----:B------:R-:W-:Y:S02]  /*1bd0*/  UIADD3.X UR13, UR7, 0x40000040, URZ, UP0, !UPT ;  /* 0x40000040070d7890 */ /* 0x000fe400087fe43f */
[----:B------:R-:W-:-:S02]  /*1be0*/  UIADD3.64 UR30, UR14, 0x2, URZ ;  /* 0x000000020e1e7897 */ /* 0x000fc4000fffe03f */
[----:B------:R-:W-:Y:S02]  /*1bf0*/  UIADD3.64 UR28, UR12, 0x2, URZ ;  /* 0x000000020c1c7897 */ /* 0x000fe4000fffe03f */
[----:B------:R-:W-:Y:S01]  /*1c00*/  UISETP.NE.U32.AND UP0, UPT, UR5, 0x3, UPT ;  /* 0x000000030500788c */ /* 0x000fe2000bf05070 */
[----:B-1----:R-:W-:-:S03]  /*1c10*/  ISETP.LE.AND P0, PT, R3, UR6, PT ;  /* 0x0000000603007c0c */ /* 0x002fc6000bf03270 */
[----:B------:R-:W-:Y:S02]  /*1c20*/  USEL UR7, URZ, 0x1, UP0 ;  /* 0x000000013f077887 */ /* 0x000fe40008000000 */
[----:B------:R-:W-:Y:S02]  /*1c30*/  USEL UR5, UR5, URZ, UP0 ;  /* 0x0000003f05057287 */ /* 0x000fe40008000000 */
[----:B------:R-:W-:Y:S01]  /*1c40*/  ULOP3.LUT UR4, UR4, UR7, URZ, 0x3c, !UPT ;  /* 0x0000000704047292 */ /* 0x000fe2000f8e3c3f */
[----:B------:R-:W-:-:S12]  /*1c50*/  HGMMA.64x128x16.F32.BF16 R24, gdesc[UR12], R24 ;  /* 0x01e000000c1879f0 */ /* 0x000fd80008701818 */
[----:B------:R-:W-:Y:S01]  /*1c60*/  HGMMA.64x128x16.F32.BF16 R24, gdesc[UR28], R24 ;  /* 0x01e000001c1879f0 */ /* 0x000fe20008701818 */
[----:B------:R-:W-:Y:S02]  /*1c70*/  UIADD3.64 UR30, UR14, 0x4, URZ ;  /* 0x000000040e1e7897 */ /* 0x000fe4000fffe03f */
[----:B------:R-:W-:-:S09]  /*1c80*/  UIADD3.64 UR28, UR12, 0x4, URZ ;  /* 0x000000040c1c7897 */ /* 0x000fd2000fffe03f */
        /* <DEDUP_REMOVED lines=8> */
[----:B------:R-:W-:Y:S02]  /*1d10*/  UIADD3.64 UR28, UR12, 0x202, URZ ;  /* 0x000002020c1c7897 */ /* 0x000fe4000fffe03f */
[----:B------:R-:W-:Y:S02]  /*1d20*/  UIADD3.64 UR14, UR14, 0x404, URZ ;  /* 0x000004040e0e7897 */ /* 0x000fe4000fffe03f */
[----:B------:R-:W-:-:S05]  /*1d30*/  UIADD3.64 UR12, UR12, 0x204, URZ ;  /* 0x000002040c0c7897 */ /* 0x000fca000fffe03f */
[----:B------:R-:W-:-:S12]  /*1d40*/  HGMMA.64x128x16.F32.BF16 R24, gdesc[UR28], R24 ;  /* 0x01e000001c1879f0 */ /* 0x000fd80008701818 */
[----:B------:R-:W-:Y:S01]  /*1d50*/  HGMMA.64x128x16.F32.BF16 R24, gdesc[UR12], R24, gsb0 ;  /* 0x01e000000c1879f0 */ /* 0x000fe20008001818 */
[----:B------:R-:W-:Y:S05]  /*1d60*/  @!P0 BRA `(.L_x_49) ;  /* 0xfffffff800c08947 */ /* 0x000fea000383ffff */
.L_x_47:
[----:B------:R-:W-:Y:S02]  /*1d70*/  WARPGROUP.DEPBAR.LE gsb0, 0x0 ;  /* 0x00008000000079c5 */ /* 0x000fe40000010000 */
[----:B----4-:R-:W-:Y:S01]  /*1d80*/  BAR.SYNC.DEFER_BLOCKING 0x0 ;  /* 0x0000000000007b1d */ /* 0x010fe20000010000 */
[C---:B-1----:R-:W-:Y:S01]  /*1d90*/  IMAD.SHL.U32 R3, R0.reuse, 0x80, RZ ;  /* 0x0000008000037824 */ /* 0x042fe200078e00ff */
[----:B------:R-:W-:Y:S01]  /*1da0*/  ELECT P0, URZ, PT ;  /* 0x00000000003f782f */ /* 0x000fe20003800000 */
[----:B------:R-:W-:Y:S01]  /*1db0*/  IMAD.SHL.U32 R4, R0, 0x10, RZ ;  /* 0x0000001000047824 */ /* 0x000fe200078e00ff */
[----:B------:R-:W-:Y:S01]  /*1dc0*/  F2FP.BF16.F32.PACK_AB R24, R25, R24 ;  /* 0x000000181918723e */ /* 0x000fe200000010ff */
[----:B------:R-:W-:Y:S01]  /*1dd0*/  ULOP3.LUT UR8, UR17, 0x1, URZ, 0xc0, !UPT ;  /* 0x0000000111087892 */ /* 0x000fe2000f8ec03f */
[----:B------:R-:W-:Y:S01]  /*1de0*/  LOP3.LUT R3, R3, 0x780, RZ, 0xc0, !PT ;  /* 0x0000078003037812 */ /* 0x000fe200078ec0ff */
[----:B------:R-:W-:Y:S01]  /*1df0*/  UMOV UR10, UR11 ;  /* 0x0000000b000a7c82 */ /* 0x000fe20008000000 */
[----:B------:R-:W-:Y:S01]  /*1e00*/  F2FP.BF16.F32.PACK_AB R25, R27, R26 ;  /* 0x0000001a1b19723e */ /* 0x000fe200000010ff */
[----:B------:R-:W-:Y:S01]  /*1e10*/  ULEA UR9, UR8, UR27, 0x6 ;  /* 0x0000001b08097291 */ /* 0x000fe2000f8e303f */
[----:B------:R-:W-:Y:S01]  /*1e20*/  LOP3.LUT R3, R3, 0x70, R4, 0xf8, !PT ;  /* 0x0000007003037812 */ /* 0x000fe200078ef804 */
[----:B------:R-:W-:Y:S01]  /*1e30*/  ULEA UR8, UR8, UR16, 0xd ;  /* 0x0000001008087291 */ /* 0x000fe2000f8e683f */
[----:B------:R-:W-:-:S02]  /*1e40*/  F2FP.BF16.F32.PACK_AB R56, R57, R56 ;  /* 0x000000383938723e */ /* 0x000fc400000010ff */
[----:B------:R-:W-:Y:S01]  /*1e50*/  LOP3.LUT R3, R3, 0x10, R0, 0x78, !PT ;  /* 0x0000001003037812 */ /* 0x000fe200078e7800 */
[----:B------:R-:W-:Y:S01]  /*1e60*/  IMAD.SHL.U32 R0, R0, 0x40, RZ ;  /* 0x0000004000007824 */ /* 0x000fe200078e00ff */
[----:B------:R-:W-:Y:S02]  /*1e70*/  ISETP.LT.U32.AND P0, PT, R2, 0x40, P0 ;  /* 0x000000400200780c */ /* 0x000fe40000701070 */
[----:B------:R-:W-:Y:S02]  /*1e80*/  F2FP.BF16.F32.PACK_AB R26, R29, R28 ;  /* 0x0000001c1d1a723e */ /* 0x000fe400000010ff */
[----:B------:R-:W-:Y:S02]  /*1e90*/  LOP3.LUT R0, R3, 0x1800, R0, 0xf8, !PT ;  /* 0x0000180003007812 */ /* 0x000fe400078ef800 */
[----:B------:R-:W-:Y:S01]  /*1ea0*/  F2FP.BF16.F32.PACK_AB R27, R31, R30 ;  /* 0x0000001e1f1b723e */ /* 0x000fe200000010ff */
[----:B------:R-:W1:Y:S02]  /*1eb0*/  @!P2 SYNCS.CCTL.IV [UR16+0x24000] ;  /* 0x02400000ff00a9b1 */ /* 0x000e640008000010 */
[----:B-1----:R-:W-:Y:S01]  /*1ec0*/  BAR.SYNC.DEFER_BLOCKING 0x0 ;  /* 0x0000000000007b1d */ /* 0x002fe20000010000 */
[C---:B------:R-:W-:Y:S01]  /*1ed0*/  LOP3.LUT R3, R0.reuse, 0x20, RZ, 0x3c, !PT ;  /* 0x0000002000037812 */ /* 0x040fe200078e3cff */
[C---:B------:R-:W-:Y:S01]  /*1ee0*/  VIADD R2, R0.reuse, UR16 ;  /* 0x0000001000027c36 */ /* 0x040fe20008000000 */
[----:B------:R-:W-:-:S02]  /*1ef0*/  LOP3.LUT R4, R0, 0x40, RZ, 0x3c, !PT ;  /* 0x0000004000047812 */ /* 0x000fc400078e3cff */
[----:B------:R-:W-:Y:S01]  /*1f00*/  F2FP.BF16.F32.PACK_AB R32, R33, R32 ;  /* 0x000000202120723e */ /* 0x000fe200000010ff */
[----:B------:R-:W-:Y:S01]  /*1f10*/  VIADD R3, R3, UR16 ;  /* 0x0000001003037c36 */ /* 0x000fe20008000000 */
[----:B------:R-:W-:Y:S01]  /*1f20*/  F2FP.BF16.F32.PACK_AB R57, R59, R58 ;  /* 0x0000003a3b39723e */ /* 0x000fe200000010ff */
[----:B------:R-:W-:Y:S01]  /*1f30*/  VIADD R4, R4, UR16 ;  /* 0x0000001004047c36 */ /* 0x000fe20008000000 */
[----:B------:R-:W-:Y:S01]  /*1f40*/  F2FP.BF16.F32.PACK_AB R33, R35, R34 ;  /* 0x000000222321723e */ /* 0x000fe200000010ff */
[----:B------:R-:W-:Y:S01]  /*1f50*/  VOTEU.ANY UP0, P0 ;  /* 0x00000000003f7886 */ /* 0x000fe20000000100 */
[----:B------:R-:W-:Y:S01]  /*1f60*/  F2FP.BF16.F32.PACK_AB R58, R61, R60 ;  /* 0x0000003c3d3a723e */ /* 0x000fe200000010ff */
[----:B------:R-:W-:Y:S01]  /*1f70*/  VOTEU.ANY UP1, P0 ;  /* 0x00000000003f7886 */ /* 0x000fe20000020100 */
[----:B------:R-:W-:Y:S02]  /*1f80*/  F2FP.BF16.F32.PACK_AB R59, R63, R62 ;  /* 0x0000003e3f3b723e */ /* 0x000fe400000010ff */
[----:B------:R-:W-:Y:S01]  /*1f90*/  F2FP.BF16.F32.PACK_AB R64, R65, R64 ;  /* 0x000000404140723e */ /* 0x000fe200000010ff */
[----:B---3--:R-:W-:Y:S01]  /*1fa0*/  @UP0 UMOV UR6, UR22 ;  /* 0x0000001600060c82 */ /* 0x008fe20008000000 */
[----:B------:R-:W-:Y:S01]  /*1fb0*/  LOP3.LUT R0, R0, 0x60, RZ, 0x3c, !PT ;  /* 0x0000006000007812 */ /* 0x000fe200078e3cff */
[----:B------:R-:W-:Y:S01]  /*1fc0*/  @UP0 UMOV UR7, UR23 ;  /* 0x0000001700070c82 */ /* 0x000fe20008000000 */
[----:B------:R-:W-:-:S02]  /*1fd0*/  F2FP.BF16.F32.PACK_AB R34, R37, R36 ;  /* 0x000000242522723e */ /* 0x000fc400000010ff */
[----:B------:R-:W-:Y:S01]  /*1fe0*/  F2FP.BF16.F32.PACK_AB R35, R39, R38 ;  /* 0x000000262723723e */ /* 0x000fe200000010ff */
[----:B------:R-:W-:Y:S01]  /*1ff0*/  VIADD R0, R0, UR16 ;  /* 0x0000001000007c36 */ /* 0x000fe20008000000 */
[----:B------:R-:W-:Y:S01]  /*2000*/  F2FP.BF16.F32.PACK_AB R40, R41, R40 ;  /* 0x000000282928723e */ /* 0x000fe200000010ff */
[----:B------:R-:W1:Y:S02]  /*2010*/  @!P2 SYNCS.CCTL.IV [UR16+0x24008] ;  /* 0x02400800ff00a9b1 */ /* 0x000e640008000010 */
[----:B-1----:R-:W-:Y:S01]  /*2020*/  BAR.SYNC.DEFER_BLOCKING 0x0 ;  /* 0x0000000000007b1d */ /* 0x002fe20000010000 */
[----:B------:R-:W-:Y:S02]  /*2030*/  F2FP.BF16.F32.PACK_AB R65, R67, R66 ;  /* 0x000000424341723e */ /* 0x000fe400000010ff */
[----:B------:R-:W-:Y:S02]  /*2040*/  F2FP.BF16.F32.PACK_AB R41, R43, R42 ;  /* 0x0000002a2b29723e */ /* 0x000fe400000010ff */
[----:B------:R-:W-:-:S02]  /*2050*/  F2FP.BF16.F32.PACK_AB R66, R69, R68 ;  /* 0x000000444542723e */ /* 0x000fc400000010ff */
[----:B------:R-:W-:Y:S02]  /*2060*/  F2FP.BF16.F32.PACK_AB R67, R71, R70 ;  /* 0x000000464743723e */ /* 0x000fe400000010ff */
[----:B------:R-:W-:Y:S02]  /*2070*/  F2FP.BF16.F32.PACK_AB R72, R73, R72 ;  /* 0x000000484948723e */ /* 0x000fe400000010ff */
[----:B------:R-:W-:Y:S02]  /*2080*/  F2FP.BF16.F32.PACK_AB R42, R45, R44 ;  /* 0x0000002c2d2a723e */ /* 0x000fe400000010ff */
[----:B------:R-:W-:Y:S02]  /*2090*/  F2FP.BF16.F32.PACK_AB R43, R47, R46 ;  /* 0x0000002e2f2b723e */ /* 0x000fe400000010ff */
[----:B------:R-:W-:Y:S02]  /*20a0*/  F2FP.BF16.F32.PACK_AB R48, R49, R48 ;  /* 0x000000303130723e */ /* 0x000fe400000010ff */
[----:B------:R-:W-:-:S02]  /*20b0*/  F2FP.BF16.F32.PACK_AB R73, R75, R74 ;  /* 0x0000004a4b49723e */ /* 0x000fc400000010ff */
[----:B------:R-:W-:Y:S02]  /*20c0*/  F2FP.BF16.F32.PACK_AB R49, R51, R50 ;  /* 0x000000323331723e */ /* 0x000fe400000010ff */
[----:B------:R-:W-:Y:S02]  /*20d0*/  F2FP.BF16.F32.PACK_AB R74, R77, R76 ;  /* 0x0000004c4d4a723e */ /* 0x000fe400000010ff */
[----:B------:R-:W-:Y:S01]  /*20e0*/  F2FP.BF16.F32.PACK_AB R75, R79, R78 ;  /* 0x0000004e4f4b723e */ /* 0x000fe200000010ff */
[----:B------:R-:W1:Y:S01]  /*20f0*/  @!P2 SYNCS.CCTL.IV [UR16+0x24010] ;  /* 0x02401000ff00a9b1 */ /* 0x000e620008000010 */
[----:B------:R-:W-:Y:S01]  /*2100*/  F2FP.BF16.F32.PACK_AB R80, R81, R80 ;  /* 0x000000505150723e */ /* 0x000fe200000010ff */
[----:B-1----:R-:W-:Y:S01]  /*2110*/  STSM.16.M88.4 [R2], R24 ;  /* 0x0000001802007844 */ /* 0x002fe20000000200 */
[----:B------:R-:W-:Y:S02]  /*2120*/  F2FP.BF16.F32.PACK_AB R50, R53, R52 ;  /* 0x000000343532723e */ /* 0x000fe400000010ff */
[----:B------:R-:W-:Y:S01]  /*2130*/  F2FP.BF16.F32.PACK_AB R51, R55, R54 ;  /* 0x000000363733723e */ /* 0x000fe200000010ff */
[----:B------:R-:W-:Y:S01]  /*2140*/  STSM.16.M88.4 [R2+0x2000], R56 ;  /* 0x0020003802007844 */ /* 0x000fe20000000200 */
[----:B------:R-:W-:-:S02]  /*2150*/  F2FP.BF16.F32.PACK_AB R81, R83, R82 ;  /* 0x000000525351723e */ /* 0x000fc400000010ff */
[----:B------:R-:W-:Y:S01]  /*2160*/  F2FP.BF16.F32.PACK_AB R82, R85, R84 ;  /* 0x000000545552723e */ /* 0x000fe200000010ff */
[----:B------:R-:W-:Y:S01]  /*2170*/  STSM.16.M88.4 [R3], R32 ;  /* 0x0000002003007844 */ /* 0x000fe20000000200 */
[----:B------:R-:W-:-:S03]  /*2180*/  F2FP.BF16.F32.PACK_AB R83, R87, R86 ;  /* 0x000000565753723e */ /* 0x000fc600000010ff */
[----:B------:R-:W-:Y:S04]  /*2190*/  STSM.16.M88.4 [R3+0x2000], R64 ;  /* 0x0020004003007844 */ /* 0x000fe80000000200 */
[----:B------:R-:W-:Y:S04]  /*21a0*/  STSM.16.M88.4 [R4], R40 ;  /* 0x0000002804007844 */ /* 0x000fe80000000200 */
[----:B------:R-:W-:Y:S04]  /*21b0*/  STSM.16.M88.4 [R4+0x2000], R72 ;  /* 0x0020004804007844 */ /* 0x000fe80000000200 */
[----:B------:R-:W-:Y:S04]  /*21c0*/  STSM.16.M88.4 [R0], R48 ;  /* 0x0000003000007844 */ /* 0x000fe80000000200 */
[----:B------:R-:W-:Y:S01]  /*21d0*/  STSM.16.M88.4 [R0+0x2000], R80 ;  /* 0x0020005000007844 */ /* 0x000fe20000000200 */
[----:B------:R1:W-:Y:S06]  /*21e0*/  MEMBAR.ALL.CTA ;  /* 0x0000000000007992 */ /* 0x0003ec0000008000 */
[----:B-1----:R-:W1:Y:S02]  /*21f0*/  FENCE.VIEW.ASYNC.S ;  /* 0x00000000000073c6 */ /* 0x002e640000000000 */
[----:B-1----:R-:W-:Y:S06]  /*2200*/  BAR.SYNC.DEFER_BLOCKING 0x0 ;  /* 0x0000000000007b1d */ /* 0x002fec0000010000 */
[----:B------:R1:W-:Y:S01]  /*2210*/  @UP1 UTMASTG.2D [UR8], [UR6] ;  /* 0x00000008060013b5 */ /* 0x0003e20008008000 */
[----:B------:R0:W-:Y:S01]  /*2220*/  UTMACMDFLUSH ;  /* 0x00000000000079b7 */ /* 0x0001e20000000000 */
[----:B------:R-:W-:-:S04]  /*2230*/  DEPBAR.LE SB0, 0x0 ;  /* 0x000080000000791a */ /* 0x000fc80000000000 */
[----:B------:R-:W-:Y:S06]  /*2240*/  BAR.SYNC.DEFER_BLOCKING 0x0 ;  /* 0x0000000000007b1d */ /* 0x000fec0000010000 */
[----:B-1----:R-:W-:Y:S05]  /*2250*/  EXIT ;  /* 0x000000000000794d */ /* 0x002fea0003800000 */
.L_x_48:
[----:B------:R-:W1:Y:S02]  /*2260*/  SYNCS.PHASECHK.TRANS64.TRYWAIT P0, [UR29+0x24000], R3 ;  /* 0x02400003ff0075a7 */ /* 0x000e64000800015d */
[----:B-1----:R-:W-:Y:S05]  /*2270*/  @!P0 BRA `(.L_x_48) ;  /* 0xfffffffc00f88947 */ /* 0x002fea000383ffff */
[----:B------:R-:W-:Y:S05]  /*2280*/  BRA `(.L_x_50) ;  /* 0xfffffff8000c7947 */ /* 0x000fea000383ffff */
.L_x_51:
[----:B------:R-:W-:-:S00]  /*2290*/  BRA `(.L_x_51) ;  /* 0xfffffffc00fc7947 */ /* 0x000fc0000383ffff */
[----:B------:R-:W-:-:S00]  /*22a0*/  NOP ;  /* 0x0000000000007918 */ /* 0x000fc00000000000 */
        /* <DEDUP_REMOVED lines=13> */
.L_x_52:


//--------------------- .nv.shared.gluon_wgmma    --------------------------
	.section	.nv.shared.gluon_wgmma,"aw",@nobits
	.sectionflags	@""
	.align	16
	.zero		1024


//--------------------- .nv.shared.reserved.0     --------------------------
	.section	.nv.shared.reserved.0,"aw",@nobits
	.weak		__nv_reservedSMEM_offset_0_alias
	.size		__nv_reservedSMEM_offset_0_alias, 0, 0
	.other		__nv_reservedSMEM_offset_0_alias,@"STO_CUDA_RESERVED_SHARED STV_DEFAULT"
__nv_reservedSMEM_offset_0_alias:
	.zero		0


//--------------------- .nv.constant0.gluon_wgmma --------------------------
	.section	.nv.constant0.gluon_wgmma,"a",@progbits
	.sectionflags	@""
	.align	4
.nv.constant0.gluon_wgmma:
	.zero		608


//--------------------- SYMBOLS --------------------------

	.type		.nv.reservedSmem.offset0,@object
	.size		.nv.reservedSmem.offset0,0x4
